// auto-generated by cutlass_sweep.fmha — config: {"arch": "sm_90", "direction": "fwd", "dtype": "bf16", "head_dim": 32, "mask": "none", "schedule": "cooperative", "tile_kv": 64, "tile_q": 128}
#include "cutlass/cutlass.h"
#include "cute/tensor.hpp"
#include "cutlass/device_kernel.h"
#include "cutlass/kernel_hardware_info.h"
#include "88_hopper_fmha/collective/fmha_fusion.hpp"
#include "88_hopper_fmha/kernel/fmha_kernel_builder.hpp"

using namespace cute;
using Element = cutlass::bfloat16_t;
using TileShape = Shape<_128, _64, _32>;
using StrideQ = cute::tuple<int, _1, cute::tuple<int, int>>;
using StrideK = cute::tuple<int, _1, cute::tuple<int, int>>;
using StrideV = cute::tuple<int, cute::_1, cute::tuple<int, int>>;

using Kernel = typename cutlass::fmha::kernel::FmhaBuilder<
    Element, float, float,
    TileShape, StrideQ, StrideK, StrideV,
    cutlass::fmha::collective::DefaultFusion,
    cutlass::gemm::KernelTmaWarpSpecializedCooperative
  >::Kernel;

auto* _anchor = &cutlass::device_kernel<Kernel>;


// ===== COMPILED SASS (sm_90a) =====

	.target	sm_90a

	.elftype	@"ET_EXEC"


//--------------------- .note.nv.tkinfo           --------------------------
	.section	.note.nv.tkinfo,"",@"SHT_NOTE"
	.sectionflags	@"SHF_NOTE_NV_TKINFO"
	.tkinfo
        /*0018*/ 	.word	0x00000002
        /*0030*/ 	.string	""
        /*0030*/ 	.string	"ptxas"
        /*0030*/ 	.string	"Cuda compilation tools, release 13.0, V13.0.88"
        /*0030*/ 	.string	"Build cuda_13.0.r13.0/compiler.36424714_0"
        /*0030*/ 	.string	"-arch sm_90a -m 64 "



//--------------------- .note.nv.cuinfo           --------------------------
	.section	.note.nv.cuinfo,"",@"SHT_NOTE"
	.sectionflags	@"SHF_NOTE_NV_CUINFO"
        /*0018*/ 	.short	0x0002
        /*001a*/ 	.short	0x005a
        /*001c*/ 	.short	0x0082
	.zero		2


//--------------------- .nv.info                  --------------------------
	.section	.nv.info,"",@"SHT_CUDA_INFO"
	.align	4


	//----- nvinfo : EIATTR_REGCOUNT
	.align		4
        /*0000*/ 	.byte	0x04, 0x2f
        /*0002*/ 	.short	(.L_15 - .L_14)
	.align		4
.L_14:
        /*0004*/ 	.word	index@(_ZN7cutlass13device_kernelINS_4fmha6kernel28FmhaKernelTmaWarpSpecializedINS1_10collective30FmhaMainloopTmaWarpSpecializedINS_10bfloat16_tEffN4cute5tupleIJNS7_1CILi128EEENS9_ILi64EEENS9_ILi32EEEEEENS8_IJiNS9_ILi1EEENS8_IJiiEEEEEESG_SG_NS4_13DefaultFusionEJEEENS4_15FmhaFwdEpilogueIS6_fNS8_IJSB_SC_SB_EEEEENS2_23IndividualTileSchedulerEJEEEEEvNT_6ParamsE)
        /*0008*/ 	.word	0x000000a8


	//----- nvinfo : EIATTR_FRAME_SIZE
	.align		4
.L_15:
        /*000c*/ 	.byte	0x04, 0x11
        /*000e*/ 	.short	(.L_17 - .L_16)
	.align		4
.L_16:
        /*0010*/ 	.word	index@($__internal_0_$__cuda_sm20_rcp_rn_f32_slowpath)
        /*0014*/ 	.word	0x00000000


	//----- nvinfo : EIATTR_FRAME_SIZE
	.align		4
.L_17:
        /*0018*/ 	.byte	0x04, 0x11
        /*001a*/ 	.short	(.L_19 - .L_18)
	.align		4
.L_18:
        /*001c*/ 	.word	index@(_ZN7cutlass13device_kernelINS_4fmha6kernel28FmhaKernelTmaWarpSpecializedINS1_10collective30FmhaMainloopTmaWarpSpecializedINS_10bfloat16_tEffN4cute5tupleIJNS7_1CILi128EEENS9_ILi64EEENS9_ILi32EEEEEENS8_IJiNS9_ILi1EEENS8_IJiiEEEEEESG_SG_NS4_13DefaultFusionEJEEENS4_15FmhaFwdEpilogueIS6_fNS8_IJSB_SC_SB_EEEEENS2_23IndividualTileSchedulerEJEEEEEvNT_6ParamsE)
        /*0020*/ 	.word	0x00000000


	//----- nvinfo : EIATTR_MIN_STACK_SIZE
	.align		4
.L_19:
        /*0024*/ 	.byte	0x04, 0x12
        /*0026*/ 	.short	(.L_21 - .L_20)
	.align		4
.L_20:
        /*0028*/ 	.word	index@(_ZN7cutlass13device_kernelINS_4fmha6kernel28FmhaKernelTmaWarpSpecializedINS1_10collective30FmhaMainloopTmaWarpSpecializedINS_10bfloat16_tEffN4cute5tupleIJNS7_1CILi128EEENS9_ILi64EEENS9_ILi32EEEEEENS8_IJiNS9_ILi1EEENS8_IJiiEEEEEESG_SG_NS4_13DefaultFusionEJEEENS4_15FmhaFwdEpilogueIS6_fNS8_IJSB_SC_SB_EEEEENS2_23IndividualTileSchedulerEJEEEEEvNT_6ParamsE)
        /*002c*/ 	.word	0x00000000
.L_21:


//--------------------- .nv.compat                --------------------------
	.section	.nv.compat,"",@"SHT_CUDA_COMPAT_INFO"
	.align	4
        /*0000*/ 	.byte	0x02, 0x09, 0x01, 0x00, 0x02, 0x02, 0x04, 0x00, 0x02, 0x05, 0x05, 0x00, 0x03, 0x07, 0x01, 0x01
        /*0010*/ 	.byte	0x02, 0x03, 0x01, 0x00, 0x02, 0x06, 0x01, 0x00, 0x04, 0x0b, 0x08, 0x00, 0x00, 0x00, 0x00, 0x00
        /*0020*/ 	.byte	0x00, 0x00, 0x00, 0x00


//--------------------- .nv.info._ZN7cutlass13device_kernelINS_4fmha6kernel28FmhaKernelTmaWarpSpecializedINS1_10collective30FmhaMainloopTmaWarpSpecializedINS_10bfloat16_tEffN4cute5tupleIJNS7_1CILi128EEENS9_ILi64EEENS9_ILi32EEEEEENS8_IJiNS9_ILi1EEENS8_IJiiEEEEEESG_SG_NS4_13DefaultFusionEJEEENS4_15FmhaFwdEpilogueIS6_fNS8_IJSB_SC_SB_EEEEENS2_23IndividualTileSchedulerEJEEEEEvNT_6ParamsE --------------------------
	.section	.nv.info._ZN7cutlass13device_kernelINS_4fmha6kernel28FmhaKernelTmaWarpSpecializedINS1_10collective30FmhaMainloopTmaWarpSpecializedINS_10bfloat16_tEffN4cute5tupleIJNS7_1CILi128EEENS9_ILi64EEENS9_ILi32EEEEEENS8_IJiNS9_ILi1EEENS8_IJiiEEEEEESG_SG_NS4_13DefaultFusionEJEEENS4_15FmhaFwdEpilogueIS6_fNS8_IJSB_SC_SB_EEEEENS2_23IndividualTileSchedulerEJEEEEEvNT_6ParamsE,"",@"SHT_CUDA_INFO"
	.sectionflags	@""
	.align	4


	//----- nvinfo : EIATTR_CUDA_API_VERSION
	.align		4
        /*0000*/ 	.byte	0x04, 0x37
        /*0002*/ 	.short	(.L_23 - .L_22)
.L_22:
        /*0004*/ 	.word	0x00000082


	//----- nvinfo : EIATTR_KPARAM_INFO
	.align		4
.L_23:
        /*0008*/ 	.byte	0x04, 0x17
        /*000a*/ 	.short	(.L_25 - .L_24)
.L_24:
        /*000c*/ 	.word	0x00000000
        /*0010*/ 	.short	0x0000
        /*0012*/ 	.short	0x0070
        /*0014*/ 	.byte	0x00, 0xf0, 0x01, 0x20


	//----- nvinfo : EIATTR_SPARSE_MMA_MASK
	.align		4
.L_25:
        /*0018*/ 	.byte	0x03, 0x50
        /*001a*/ 	.short	0x0000


	//----- nvinfo : EIATTR_MAXREG_COUNT
	.align		4
        /*001c*/ 	.byte	0x03, 0x1b
        /*001e*/ 	.short	0x00a8


	//----- nvinfo : EIATTR_NUM_BARRIERS
	.align		4
        /*0020*/ 	.byte	0x02, 0x4c
        /*0022*/ 	.byte	0x02
	.zero		1


	//----- nvinfo : EIATTR_EXTERNS
	.align		4
        /*0024*/ 	.byte	0x04, 0x0f
        /*0026*/ 	.short	(.L_27 - .L_26)


	//   ....[0]....
	.align		4
.L_26:
        /*0028*/ 	.word	index@(__assertfail)


	//----- nvinfo : EIATTR_MERCURY_ISA_VERSION
	.align		4
.L_27:
        /*002c*/ 	.byte	0x03, 0x5f
        /*002e*/ 	.short	0x0101


	//----- nvinfo : EIATTR_INT_WARP_WIDE_INSTR_OFFSETS
	.align		4
        /*0030*/ 	.byte	0x04, 0x31
        /*0032*/ 	.short	(.L_29 - .L_28)


	//   ....[0]....
.L_28:
        /*0034*/ 	.word	0x000006f0


	//   ....[1]....
        /*0038*/ 	.word	0x00000700


	//   ....[2]....
        /*003c*/ 	.word	0x00000710


	//   ....[3]....
        /*0040*/ 	.word	0x00000720


	//   ....[4]....
        /*0044*/ 	.word	0x00000790


	//----- nvinfo : EIATTR_COOP_GROUP_MASK_REGIDS
	.align		4
.L_29:
        /*0048*/ 	.byte	0x04, 0x29
        /*004a*/ 	.short	(.L_31 - .L_30)


	//   ....[0]....
.L_30:
        /*004c*/ 	.word	0xffffffff


	//   ....[1]....
        /*0050*/ 	.word	0xffffffff


	//   ....[2]....
        /*0054*/ 	.word	0xffffffff


	//   ....[3]....
        /*0058*/ 	.word	0xffffffff


	//   ....[4]....
        /*005c*/ 	.word	0xffffffff


	//   ....[5]....
        /*0060*/ 	.word	0xffffffff


	//   ....[6]....
        /*0064*/ 	.word	0xffffffff


	//   ....[7]....
        /*0068*/ 	.word	0xffffffff


	//   ....[8]....
        /*006c*/ 	.word	0xffffffff


	//   ....[9]....
        /*0070*/ 	.word	0xffffffff


	//   ....[10]....
        /*0074*/ 	.word	0xffffffff


	//   ....[11]....
        /*0078*/ 	.word	0xffffffff


	//   ....[12]....
        /*007c*/ 	.word	0xffffffff


	//   ....[13]....
        /*0080*/ 	.word	0xffffffff


	//   ....[14]....
        /*0084*/ 	.word	0xffffffff


	//   ....[15]....
        /*0088*/ 	.word	0xffffffff


	//   ....[16]....
        /*008c*/ 	.word	0xffffffff


	//   ....[17]....
        /*0090*/ 	.word	0xffffffff


	//----- nvinfo : EIATTR_COOP_GROUP_INSTR_OFFSETS
	.align		4
.L_31:
        /*0094*/ 	.byte	0x04, 0x28
        /*0096*/ 	.short	(.L_33 - .L_32)


	//   ....[0]....
.L_32:
        /*0098*/ 	.word	0x00000050


	//   ....[1]....
        /*009c*/ 	.word	0x00000080


	//   ....[2]....
        /*00a0*/ 	.word	0x000001b0


	//   ....[3]....
        /*00a4*/ 	.word	0x00000370


	//   ....[4]....
        /*00a8*/ 	.word	0x00000530


	//   ....[5]....
        /*00ac*/ 	.word	0x00000690


	//   ....[6]....
        /*00b0*/ 	.word	0x00001050


	//   ....[7]....
        /*00b4*/ 	.word	0x00001080


	//   ....[8]....
        /*00b8*/ 	.word	0x00001300


	//   ....[9]....
        /*00bc*/ 	.word	0x00001450


	//   ....[10]....
        /*00c0*/ 	.word	0x000024e0


	//   ....[11]....
        /*00c4*/ 	.word	0x00002510


	//   ....[12]....
        /*00c8*/ 	.word	0x00002820


	//   ....[13]....
        /*00cc*/ 	.word	0x00002920


	//   ....[14]....
        /*00d0*/ 	.word	0x00003920


	//   ....[15]....
        /*00d4*/ 	.word	0x00003960


	//   ....[16]....
        /*00d8*/ 	.word	0x000039a0


	//   ....[17]....
        /*00dc*/ 	.word	0x000039b0


	//----- nvinfo : EIATTR_REG_RECONFIG
	.align		4
.L_33:
        /*00e0*/ 	.byte	0x01, 0x54
	.zero		2


	//----- nvinfo : EIATTR_SYSCALL_OFFSETS
	.align		4
        /*00e4*/ 	.byte	0x04, 0x46
        /*00e6*/ 	.short	(.L_35 - .L_34)


	//   ....[0]....
.L_34:
        /*00e8*/ 	.word	0x00004290


	//   ....[1]....
        /*00ec*/ 	.word	0x000043f0


	//----- nvinfo : EIATTR_MBARRIER_INSTR_OFFSETS
	.align		4
.L_35:
        /*00f0*/ 	.byte	0x04, 0x39
        /*00f2*/ 	.short	(.L_37 - .L_36)


	//   ....[0]....
.L_36:
        /*00f4*/ 	.word	0x00000320
        /*00f8*/ 	.word	0x000000ff
        /*00fc*/ 	.word	0x00007050
        /*0100*/ 	.short	0x0100
        /*0102*/ 	.byte	0x0b
	.zero		1


	//   ....[1]....
        /*0104*/ 	.word	0x00000330
        /*0108*/ 	.word	0x000000ff
        /*010c*/ 	.word	0x00007060
        /*0110*/ 	.short	0x0100
        /*0112*/ 	.byte	0x0b
	.zero		1


	//   ....[2]....
        /*0114*/ 	.word	0x00000340
        /*0118*/ 	.word	0x000000ff
        /*011c*/ 	.word	0x00007058
        /*0120*/ 	.short	0x0100
        /*0122*/ 	.byte	0x0b
	.zero		1


	//   ....[3]....
        /*0124*/ 	.word	0x00000350
        /*0128*/ 	.word	0x000000ff
        /*012c*/ 	.word	0x00007068
        /*0130*/ 	.short	0x0100
        /*0132*/ 	.byte	0x0b
	.zero		1


	//   ....[4]....
        /*0134*/ 	.word	0x00000480
        /*0138*/ 	.word	0x000000ff
        /*013c*/ 	.word	0x00007000
        /*0140*/ 	.short	0x0100
        /*0142*/ 	.byte	0x0b
	.zero		1


	//   ....[5]....
        /*0144*/ 	.word	0x00000490
        /*0148*/ 	.word	0x000000ff
        /*014c*/ 	.word	0x00007028
        /*0150*/ 	.short	0x0100
        /*0152*/ 	.byte	0x0b
	.zero		1


	//   ....[6]....
        /*0154*/ 	.word	0x000004a0
        /*0158*/ 	.word	0x000000ff
        /*015c*/ 	.word	0x00007008
        /*0160*/ 	.short	0x0100
        /*0162*/ 	.byte	0x0b
	.zero		1


	//   ....[7]....
        /*0164*/ 	.word	0x000004b0
        /*0168*/ 	.word	0x000000ff
        /*016c*/ 	.word	0x00007030
        /*0170*/ 	.short	0x0100
        /*0172*/ 	.byte	0x0b
	.zero		1


	//   ....[8]....
        /*0174*/ 	.word	0x000004c0
        /*0178*/ 	.word	0x000000ff
        /*017c*/ 	.word	0x00007010
        /*0180*/ 	.short	0x0100
        /*0182*/ 	.byte	0x0b
	.zero		1


	//   ....[9]....
        /*0184*/ 	.word	0x000004d0
        /*0188*/ 	.word	0x000000ff
        /*018c*/ 	.word	0x00007038
        /*0190*/ 	.short	0x0100
        /*0192*/ 	.byte	0x0b
	.zero		1


	//   ....[10]....
        /*0194*/ 	.word	0x000004e0
        /*0198*/ 	.word	0x000000ff
        /*019c*/ 	.word	0x00007018
        /*01a0*/ 	.short	0x0100
        /*01a2*/ 	.byte	0x0b
	.zero		1


	//   ....[11]....
        /*01a4*/ 	.word	0x000004f0
        /*01a8*/ 	.word	0x000000ff
        /*01ac*/ 	.word	0x00007040
        /*01b0*/ 	.short	0x0100
        /*01b2*/ 	.byte	0x0b
	.zero		1


	//   ....[12]....
        /*01b4*/ 	.word	0x00000500
        /*01b8*/ 	.word	0x000000ff
        /*01bc*/ 	.word	0x00007020
        /*01c0*/ 	.short	0x0100
        /*01c2*/ 	.byte	0x0b
	.zero		1


	//   ....[13]....
        /*01c4*/ 	.word	0x00000510
        /*01c8*/ 	.word	0x000000ff
        /*01cc*/ 	.word	0x00007048
        /*01d0*/ 	.short	0x0100
        /*01d2*/ 	.byte	0x0b
	.zero		1


	//   ....[14]....
        /*01d4*/ 	.word	0x00000640
        /*01d8*/ 	.word	0x000000ff
        /*01dc*/ 	.word	0x00007070
        /*01e0*/ 	.short	0x0100
        /*01e2*/ 	.byte	0x0b
	.zero		1


	//   ....[15]....
        /*01e4*/ 	.word	0x00000650
        /*01e8*/ 	.word	0x000000ff
        /*01ec*/ 	.word	0x00007080
        /*01f0*/ 	.short	0x0100
        /*01f2*/ 	.byte	0x0b
	.zero		1


	//   ....[16]....
        /*01f4*/ 	.word	0x00000660
        /*01f8*/ 	.word	0x000000ff
        /*01fc*/ 	.word	0x00007078
        /*0200*/ 	.short	0x0100
        /*0202*/ 	.byte	0x0b
	.zero		1


	//   ....[17]....
        /*0204*/ 	.word	0x00000670
        /*0208*/ 	.word	0x000000ff
        /*020c*/ 	.word	0x00007088
        /*0210*/ 	.short	0x0100
        /*0212*/ 	.byte	0x0b
	.zero		1


	//   ....[18]....
        /*0214*/ 	.word	0x000007b0
        /*0218*/ 	.word	0x000000ff
        /*021c*/ 	.word	0x00007090
        /*0220*/ 	.short	0x0100
        /*0222*/ 	.byte	0x08
	.zero		1


	//   ....[19]....
        /*0224*/ 	.word	0x000007c0
        /*0228*/ 	.word	0x000000ff
        /*022c*/ 	.word	0x00007098
        /*0230*/ 	.short	0x0100
        /*0232*/ 	.byte	0x08
	.zero		1


	//   ....[20]....
        /*0234*/ 	.word	0x000007d0
        /*0238*/ 	.word	0x000000ff
        /*023c*/ 	.word	0x000070a0
        /*0240*/ 	.short	0x0100
        /*0242*/ 	.byte	0x08
	.zero		1


	//   ....[21]....
        /*0244*/ 	.word	0x000007e0
        /*0248*/ 	.word	0x000000ff
        /*024c*/ 	.word	0x000070a8
        /*0250*/ 	.short	0x0100
        /*0252*/ 	.byte	0x08
	.zero		1


	//   ....[22]....
        /*0254*/ 	.word	0x000008e0
        /*0258*/ 	.word	0x000000ff
        /*025c*/ 	.word	0x000070c0
        /*0260*/ 	.short	0x0100
        /*0262*/ 	.byte	0x0b
	.zero		1


	//   ....[23]....
        /*0264*/ 	.word	0x000008f0
        /*0268*/ 	.word	0x000000ff
        /*026c*/ 	.word	0x000070c8
        /*0270*/ 	.short	0x0100
        /*0272*/ 	.byte	0x0b
	.zero		1


	//   ....[24]....
        /*0274*/ 	.word	0x00000cf0
        /*0278*/ 	.word	0x000000ff
        /*027c*/ 	.word	0x00007050
        /*0280*/ 	.short	0x010a
        /*0282*/ 	.byte	0x06
	.zero		1


	//   ....[25]....
        /*0284*/ 	.word	0x00000d60
        /*0288*/ 	.word	0x000000ff
        /*028c*/ 	.word	0x00007000
        /*0290*/ 	.short	0x010a
        /*0292*/ 	.byte	0x25
	.zero		1


	//   ....[26]....
        /*0294*/ 	.word	0x00000dd0
        /*0298*/ 	.word	0x000000ff
        /*029c*/ 	.word	0x00000000
        /*02a0*/ 	.short	0x010a
        /*02a2*/ 	.byte	0x0a
	.zero		1


	//   ....[27]....
        /*02a4*/ 	.word	0x00001e70
        /*02a8*/ 	.word	0x00000016
        /*02ac*/ 	.word	0x00000000
        /*02b0*/ 	.short	0x0101
        /*02b2*/ 	.byte	0x0f
	.zero		1


	//   ....[28]....
        /*02b4*/ 	.word	0x00001f40
        /*02b8*/ 	.word	0x000000ff
        /*02bc*/ 	.word	0x00007008
        /*02c0*/ 	.short	0x010a
        /*02c2*/ 	.byte	0x25
	.zero		1


	//   ....[29]....
        /*02c4*/ 	.word	0x00002130
        /*02c8*/ 	.word	0x000000ff
        /*02cc*/ 	.word	0x00000000
        /*02d0*/ 	.short	0x0101
        /*02d2*/ 	.byte	0x06
	.zero		1


	//   ....[30]....
        /*02d4*/ 	.word	0x00002290
        /*02d8*/ 	.word	0x000000ff
        /*02dc*/ 	.word	0x00007000
        /*02e0*/ 	.short	0x010a
        /*02e2*/ 	.byte	0x06
	.zero		1


	//   ....[31]....
        /*02e4*/ 	.word	0x000033a0
        /*02e8*/ 	.word	0x000000ff
        /*02ec*/ 	.word	0x00007000
        /*02f0*/ 	.short	0x010a
        /*02f2*/ 	.byte	0x06
	.zero		1


	//   ....[32]....
        /*02f4*/ 	.word	0x000035b0
        /*02f8*/ 	.word	0x000000ff
        /*02fc*/ 	.word	0x00007000
        /*0300*/ 	.short	0x010a
        /*0302*/ 	.byte	0x06
	.zero		1


	//   ....[33]....
        /*0304*/ 	.word	0x00003770
        /*0308*/ 	.word	0x000000ff
        /*030c*/ 	.word	0x00000000
        /*0310*/ 	.short	0x0101
        /*0312*/ 	.byte	0x06
	.zero		1


	//   ....[34]....
        /*0314*/ 	.word	0x00003820
        /*0318*/ 	.word	0x000000ff
        /*031c*/ 	.word	0x00000000
        /*0320*/ 	.short	0x0101
        /*0322*/ 	.byte	0x06
	.zero		1


	//   ....[35]....
        /*0324*/ 	.word	0x00003e40
        /*0328*/ 	.word	0x000000ff
        /*032c*/ 	.word	0x00007098
        /*0330*/ 	.short	0x010a
        /*0332*/ 	.byte	0x04
	.zero		1


	//   ....[36]....
        /*0334*/ 	.word	0x000048c0
        /*0338*/ 	.word	0x00000000
        /*033c*/ 	.word	0x00007090
        /*0340*/ 	.short	0x0101
        /*0342*/ 	.byte	0x25
	.zero		1


	//   ....[37]....
        /*0344*/ 	.word	0x00004a10
        /*0348*/ 	.word	0x00000003
        /*034c*/ 	.word	0x00007060
        /*0350*/ 	.short	0x010a
        /*0352*/ 	.byte	0x3f
	.zero		1


	//   ....[38]....
        /*0354*/ 	.word	0x00004c70
        /*0358*/ 	.word	0x00000000
        /*035c*/ 	.word	0x00007028
        /*0360*/ 	.short	0x010a
        /*0362*/ 	.byte	0x3f
	.zero		1


	//   ....[39]....
        /*0364*/ 	.word	0x00004eb0
        /*0368*/ 	.word	0x00000004
        /*036c*/ 	.word	0x00007060
        /*0370*/ 	.short	0x010a
        /*0372*/ 	.byte	0x3f
	.zero		1


	//   ....[40]....
        /*0374*/ 	.word	0x00005120
        /*0378*/ 	.word	0x00000003
        /*037c*/ 	.word	0x00007028
        /*0380*/ 	.short	0x010a
        /*0382*/ 	.byte	0x3f
	.zero		1


	//   ....[41]....
        /*0384*/ 	.word	0x00005450
        /*0388*/ 	.word	0x00000006
        /*038c*/ 	.word	0x00007028
        /*0390*/ 	.short	0x010a
        /*0392*/ 	.byte	0x3f
	.zero		1


	//   ....[42]....
        /*0394*/ 	.word	0x000056c0
        /*0398*/ 	.word	0x00000006
        /*039c*/ 	.word	0x00007028
        /*03a0*/ 	.short	0x010a
        /*03a2*/ 	.byte	0x3f
	.zero		1


	//   ....[43]....
        /*03a4*/ 	.word	0x00005920
        /*03a8*/ 	.word	0x00000003
        /*03ac*/ 	.word	0x00007050
        /*03b0*/ 	.short	0x010a
        /*03b2*/ 	.byte	0x3f
	.zero		1


	//   ....[44]....
        /*03b4*/ 	.word	0x00005980
        /*03b8*/ 	.word	0x00000003
        /*03bc*/ 	.word	0x00007000
        /*03c0*/ 	.short	0x010a
        /*03c2*/ 	.byte	0x3f
	.zero		1


	//   ....[45]....
        /*03c4*/ 	.word	0x000059e0
        /*03c8*/ 	.word	0x00000003
        /*03cc*/ 	.word	0x00000000
        /*03d0*/ 	.short	0x010a
        /*03d2*/ 	.byte	0x3f
	.zero		1


	//   ....[46]....
        /*03d4*/ 	.word	0x00005a40
        /*03d8*/ 	.word	0x00000005
        /*03dc*/ 	.word	0x00007008
        /*03e0*/ 	.short	0x010a
        /*03e2*/ 	.byte	0x3f
	.zero		1


	//   ....[47]....
        /*03e4*/ 	.word	0x00005aa0
        /*03e8*/ 	.word	0x00000004
        /*03ec*/ 	.word	0x00007000
        /*03f0*/ 	.short	0x010a
        /*03f2*/ 	.byte	0x3f
	.zero		1


	//   ....[48]....
        /*03f4*/ 	.word	0x00005b00
        /*03f8*/ 	.word	0x00000008
        /*03fc*/ 	.word	0x00007000
        /*0400*/ 	.short	0x010a
        /*0402*/ 	.byte	0x3f
	.zero		1


	//   ....[49]....
        /*0404*/ 	.word	0x00005b60
        /*0408*/ 	.word	0x00000003
        /*040c*/ 	.word	0x00007098
        /*0410*/ 	.short	0x010a
        /*0412*/ 	.byte	0x3f
	.zero		1


	//   ....[50]....
        /*0414*/ 	.word	0x00005bb0
        /*0418*/ 	.word	0x00000003
        /*041c*/ 	.word	0x00007060
        /*0420*/ 	.short	0x010a
        /*0422*/ 	.byte	0x3f
	.zero		1


	//   ....[51]....
        /*0424*/ 	.word	0x00005c00
        /*0428*/ 	.word	0x00000000
        /*042c*/ 	.word	0x00007028
        /*0430*/ 	.short	0x010a
        /*0432*/ 	.byte	0x3f
	.zero		1


	//   ....[52]....
        /*0434*/ 	.word	0x00005c50
        /*0438*/ 	.word	0x00000004
        /*043c*/ 	.word	0x00007060
        /*0440*/ 	.short	0x010a
        /*0442*/ 	.byte	0x3f
	.zero		1


	//   ....[53]....
        /*0444*/ 	.word	0x00005ca0
        /*0448*/ 	.word	0x00000003
        /*044c*/ 	.word	0x00007028
        /*0450*/ 	.short	0x010a
        /*0452*/ 	.byte	0x3f
	.zero		1


	//   ....[54]....
        /*0454*/ 	.word	0x00005cf0
        /*0458*/ 	.word	0x00000006
        /*045c*/ 	.word	0x00007028
        /*0460*/ 	.short	0x010a
        /*0462*/ 	.byte	0x3f
	.zero		1


	//   ....[55]....
        /*0464*/ 	.word	0x00005d40
        /*0468*/ 	.word	0x00000006
        /*046c*/ 	.word	0x00007028
        /*0470*/ 	.short	0x010a
        /*0472*/ 	.byte	0x3f
	.zero		1


	//----- nvinfo : EIATTR_NUM_MBARRIERS
	.align		4
.L_37:
        /*0474*/ 	.byte	0x03, 0x38
        /*0476*/ 	.short	0x0018


	//----- nvinfo : EIATTR_EXIT_INSTR_OFFSETS
	.align		4
        /*0478*/ 	.byte	0x04, 0x1c
        /*047a*/ 	.short	(.L_39 - .L_38)


	//   ....[0]....
.L_38:
        /*047c*/ 	.word	0x00000990


	//   ....[1]....
        /*0480*/ 	.word	0x000048d0


	//   ....[2]....
        /*0484*/ 	.word	0x00004910


	//   ....[3]....
        /*0488*/ 	.word	0x00005320


	//   ....[4]....
        /*048c*/ 	.word	0x00005900


	//----- nvinfo : EIATTR_MAX_THREADS
	.align		4
.L_39:
        /*0490*/ 	.byte	0x04, 0x05
        /*0492*/ 	.short	(.L_41 - .L_40)
.L_40:
        /*0494*/ 	.word	0x00000180
        /*0498*/ 	.word	0x00000001
        /*049c*/ 	.word	0x00000001


	//----- nvinfo : EIATTR_CRS_STACK_SIZE
	.align		4
.L_41:
        /*04a0*/ 	.byte	0x04, 0x1e
        /*04a2*/ 	.short	(.L_43 - .L_42)
.L_42:
        /*04a4*/ 	.word	0x00000000


	//----- nvinfo : EIATTR_CBANK_PARAM_SIZE
	.align		4
.L_43:
        /*04a8*/ 	.byte	0x03, 0x19
        /*04aa*/ 	.short	0x0870


	//----- nvinfo : EIATTR_PARAM_CBANK
	.align		4
        /*04ac*/ 	.byte	0x04, 0x0a
        /*04ae*/ 	.short	(.L_45 - .L_44)
	.align		4
.L_44:
        /*04b0*/ 	.word	index@(.nv.constant0._ZN7cutlass13device_kernelINS_4fmha6kernel28FmhaKernelTmaWarpSpecializedINS1_10collective30FmhaMainloopTmaWarpSpecializedINS_10bfloat16_tEffN4cute5tupleIJNS7_1CILi128EEENS9_ILi64EEENS9_ILi32EEEEEENS8_IJiNS9_ILi1EEENS8_IJiiEEEEEESG_SG_NS4_13DefaultFusionEJEEENS4_15FmhaFwdEpilogueIS6_fNS8_IJSB_SC_SB_EEEEENS2_23IndividualTileSchedulerEJEEEEEvNT_6ParamsE)
        /*04b4*/ 	.short	0x0210
        /*04b6*/ 	.short	0x0870


	//----- nvinfo : EIATTR_SW_WAR
	.align		4
.L_45:
        /*04b8*/ 	.byte	0x04, 0x36
        /*04ba*/ 	.short	(.L_47 - .L_46)
.L_46:
        /*04bc*/ 	.word	0x00000008
.L_47:


//--------------------- .nv.callgraph             --------------------------
	.section	.nv.callgraph,"",@"SHT_CUDA_CALLGRAPH"
	.align	4
	.sectionentsize	8
	.align		4
        /*0000*/ 	.word	0x00000000
	.align		4
        /*0004*/ 	.word	0xffffffff
	.align		4
        /*0008*/ 	.word	index@(_ZN7cutlass13device_kernelINS_4fmha6kernel28FmhaKernelTmaWarpSpecializedINS1_10collective30FmhaMainloopTmaWarpSpecializedINS_10bfloat16_tEffN4cute5tupleIJNS7_1CILi128EEENS9_ILi64EEENS9_ILi32EEEEEENS8_IJiNS9_ILi1EEENS8_IJiiEEEEEESG_SG_NS4_13DefaultFusionEJEEENS4_15FmhaFwdEpilogueIS6_fNS8_IJSB_SC_SB_EEEEENS2_23IndividualTileSchedulerEJEEEEEvNT_6ParamsE)
	.align		4
        /*000c*/ 	.word	index@(__assertfail)
	.align		4
        /*0010*/ 	.word	0x00000000
	.align		4
        /*0014*/ 	.word	0xfffffffe
	.align		4
        /*0018*/ 	.word	0x00000000
	.align		4
        /*001c*/ 	.word	0xfffffffd
	.align		4
        /*0020*/ 	.word	0x00000000
	.align		4
        /*0024*/ 	.word	0xfffffffc


//--------------------- .nv.constant4             --------------------------
	.section	.nv.constant4,"a",@progbits
	.align	8
	.align		8
.nv.constant4:
        /*0000*/ 	.dword	__assertfail
	.align		8
        /*0008*/ 	.dword	__unnamed_1
	.align		8
        /*0010*/ 	.dword	_ZN39_INTERNAL_7f2082df_4_k_cu_61aad849_27864cuda3std3__45__cpo5beginE
	.align		8
        /*0018*/ 	.dword	_ZN39_INTERNAL_7f2082df_4_k_cu_61aad849_27864cuda3std3__45__cpo3endE
	.align		8
        /*0020*/ 	.dword	_ZN39_INTERNAL_7f2082df_4_k_cu_61aad849_27864cuda3std3__45__cpo6cbeginE
	.align		8
        /*0028*/ 	.dword	_ZN39_INTERNAL_7f2082df_4_k_cu_61aad849_27864cuda3std3__45__cpo4cendE
	.align		8
        /*0030*/ 	.dword	_ZN39_INTERNAL_7f2082df_4_k_cu_61aad849_27864cuda3std3__441_GLOBAL__N__7f2082df_4_k_cu_61aad849_27866ignoreE
	.align		8
        /*0038*/ 	.dword	_ZN39_INTERNAL_7f2082df_4_k_cu_61aad849_27864cuda3std3__419piecewise_constructE
	.align		8
        /*0040*/ 	.dword	_ZN39_INTERNAL_7f2082df_4_k_cu_61aad849_27864cuda3std3__48in_placeE
	.align		8
        /*0048*/ 	.dword	_ZN39_INTERNAL_7f2082df_4_k_cu_61aad849_27864cuda3std6ranges3__45__cpo4swapE
	.align		8
        /*0050*/ 	.dword	_ZN39_INTERNAL_7f2082df_4_k_cu_61aad849_27864cuda3std6ranges3__45__cpo9iter_moveE
	.align		8
        /*0058*/ 	.dword	_ZN39_INTERNAL_7f2082df_4_k_cu_61aad849_27864cute7productE
	.align		8
        /*0060*/ 	.dword	_ZN39_INTERNAL_7f2082df_4_k_cu_61aad849_27864cute1_E
	.align		8
        /*0068*/ 	.dword	$str$24
	.align		8
        /*0070*/ 	.dword	$str$25


//--------------------- .text._ZN7cutlass13device_kernelINS_4fmha6kernel28FmhaKernelTmaWarpSpecializedINS1_10collective30FmhaMainloopTmaWarpSpecializedINS_10bfloat16_tEffN4cute5tupleIJNS7_1CILi128EEENS9_ILi64EEENS9_ILi32EEEEEENS8_IJiNS9_ILi1EEENS8_IJiiEEEEEESG_SG_NS4_13DefaultFusionEJEEENS4_15FmhaFwdEpilogueIS6_fNS8_IJSB_SC_SB_EEEEENS2_23IndividualTileSchedulerEJEEEEEvNT_6ParamsE --------------------------
	.section	.text._ZN7cutlass13device_kernelINS_4fmha6kernel28FmhaKernelTmaWarpSpecializedINS1_10collective30FmhaMainloopTmaWarpSpecializedINS_10bfloat16_tEffN4cute5tupleIJNS7_1CILi128EEENS9_ILi64EEENS9_ILi32EEEEEENS8_IJiNS9_ILi1EEENS8_IJiiEEEEEESG_SG_NS4_13DefaultFusionEJEEENS4_15FmhaFwdEpilogueIS6_fNS8_IJSB_SC_SB_EEEEENS2_23IndividualTileSchedulerEJEEEEEvNT_6ParamsE,"ax",@progbits
	.align	128
.text._ZN7cutlass13device_kernelINS_4fmha6kernel28FmhaKernelTmaWarpSpecializedINS1_10collective30FmhaMainloopTmaWarpSpecializedINS_10bfloat16_tEffN4cute5tupleIJNS7_1CILi128EEENS9_ILi64EEENS9_ILi32EEEEEENS8_IJiNS9_ILi1EEENS8_IJiiEEEEEESG_SG_NS4_13DefaultFusionEJEEENS4_15FmhaFwdEpilogueIS6_fNS8_IJSB_SC_SB_EEEEENS2_23IndividualTileSchedulerEJEEEEEvNT_6ParamsE:
        .type           _ZN7cutlass13device_kernelINS_4fmha6kernel28FmhaKernelTmaWarpSpecializedINS1_10collective30FmhaMainloopTmaWarpSpecializedINS_10bfloat16_tEffN4cute5tupleIJNS7_1CILi128EEENS9_ILi64EEENS9_ILi32EEEEEENS8_IJiNS9_ILi1EEENS8_IJiiEEEEEESG_SG_NS4_13DefaultFusionEJEEENS4_15FmhaFwdEpilogueIS6_fNS8_IJSB_SC_SB_EEEEENS2_23IndividualTileSchedulerEJEEEEEvNT_6ParamsE,@function
        .size           _ZN7cutlass13device_kernelINS_4fmha6kernel28FmhaKernelTmaWarpSpecializedINS1_10collective30FmhaMainloopTmaWarpSpecializedINS_10bfloat16_tEffN4cute5tupleIJNS7_1CILi128EEENS9_ILi64EEENS9_ILi32EEEEEENS8_IJiNS9_ILi1EEENS8_IJiiEEEEEESG_SG_NS4_13DefaultFusionEJEEENS4_15FmhaFwdEpilogueIS6_fNS8_IJSB_SC_SB_EEEEENS2_23IndividualTileSchedulerEJEEEEEvNT_6ParamsE,(.L_x_104 - _ZN7cutlass13device_kernelINS_4fmha6kernel28FmhaKernelTmaWarpSpecializedINS1_10collective30FmhaMainloopTmaWarpSpecializedINS_10bfloat16_tEffN4cute5tupleIJNS7_1CILi128EEENS9_ILi64EEENS9_ILi32EEEEEENS8_IJiNS9_ILi1EEENS8_IJiiEEEEEESG_SG_NS4_13DefaultFusionEJEEENS4_15FmhaFwdEpilogueIS6_fNS8_IJSB_SC_SB_EEEEENS2_23IndividualTileSchedulerEJEEEEEvNT_6ParamsE)
        .other          _ZN7cutlass13device_kernelINS_4fmha6kernel28FmhaKernelTmaWarpSpecializedINS1_10collective30FmhaMainloopTmaWarpSpecializedINS_10bfloat16_tEffN4cute5tupleIJNS7_1CILi128EEENS9_ILi64EEENS9_ILi32EEEEEENS8_IJiNS9_ILi1EEENS8_IJiiEEEEEESG_SG_NS4_13DefaultFusionEJEEENS4_15FmhaFwdEpilogueIS6_fNS8_IJSB_SC_SB_EEEEENS2_23IndividualTileSchedulerEJEEEEEvNT_6ParamsE,@"STO_CUDA_ENTRY STV_DEFAULT"
_ZN7cutlass13device_kernelINS_4fmha6kernel28FmhaKernelTmaWarpSpecializedINS1_10collective30FmhaMainloopTmaWarpSpecializedINS_10bfloat16_tEffN4cute5tupleIJNS7_1CILi128EEENS9_ILi64EEENS9_ILi32EEEEEENS8_IJiNS9_ILi1EEENS8_IJiiEEEEEESG_SG_NS4_13DefaultFusionEJEEENS4_15FmhaFwdEpilogueIS6_fNS8_IJSB_SC_SB_EEEEENS2_23IndividualTileSchedulerEJEEEEEvNT_6ParamsE:
[----:B------:R-:W1:Y:S01]  /*0000*/  LDC R1, c[0x0][0x28] ;  /* 0x00000a00ff017b82 */ /* 0x000e620000000800 */
[----:B------:R-:W2:Y:S01]  /*0010*/  S2R R6, SR_TID.X ;  /* 0x0000000000067919 */ /* 0x000ea20000002100 */
[----:B------:R-:W-:Y:S01]  /*0020*/  ELECT P1, URZ, PT ;  /* 0x00000000003f782f */ /* 0x000fe20003820000 */
[----:B------:R-:W-:Y:S01]  /*0030*/  BSSY B0, `(.L_x_0) ;  /* 0x0000017000007945 */ /* 0x000fe20003800000 */
[----:B--2---:R-:W-:-:S05]  /*0040*/  SHF.R.U32.HI R0, RZ, 0x5, R6 ;  /* 0x00000005ff007819 */ /* 0x004fca0000011606 */
[----:B------:R-:W2:Y:S02]  /*0050*/  SHFL.IDX PT, R2, R0, RZ, 0x1f ;  /* 0x00001fff00027589 */ /* 0x000ea400000e0000 */
[----:B--2---:R-:W-:Y:S02]  /*0060*/  R2UR UR4, R2 ;  /* 0x00000000020472ca */ /* 0x004fe400000e0000 */
[----:B------:R-:W-:-:S06]  /*0070*/  SHF.R.U32.HI R2, RZ, 0x7, R6 ;  /* 0x00000007ff027819 */ /* 0x000fcc0000011606 */
[----:B------:R-:W2:Y:S05]  /*0080*/  SHFL.IDX PT, R2, R2, RZ, 0x1f ;  /* 0x00001fff02027589 */ /* 0x000eaa00000e0000 */
[----:B------:R-:W-:Y:S02]  /*0090*/  USHF.R.S32.HI UR5, URZ, 0x1f, UR4 ;  /* 0x0000001f3f057899 */ /* 0x000fe40008011404 */
[----:B------:R-:W-:Y:S02]  /*00a0*/  ISETP.NE.OR P0, PT, RZ, UR4, !P1 ;  /* 0x00000004ff007c0c */ /* 0x000fe4000cf05670 */
[----:B------:R-:W-:-:S04]  /*00b0*/  ULEA.HI UR5, UR5, UR4, URZ, 0x2 ;  /* 0x0000000405057291 */ /* 0x000fc8000f8f103f */
[----:B------:R-:W-:-:S04]  /*00c0*/  ULOP3.LUT UR5, UR5, 0xfffffffc, URZ, 0xc0, !UPT ;  /* 0xfffffffc05057892 */ /* 0x000fc8000f8ec03f */
[----:B------:R-:W-:-:S03]  /*00d0*/  UIADD3 UR7, UR4, -UR5, URZ ;  /* 0x8000000504077290 */ /* 0x000fc6000fffe03f */
[----:B-1----:R-:W-:Y:S09]  /*00e0*/  @P0 BRA `(.L_x_1) ;  /* 0x00000000002c0947 */ /* 0x002ff20003800000 */
[----:B------:R-:W-:Y:S02]  /*00f0*/  ULDC.64 UR4, c[0x0][0x198] ;  /* 0x0000660000047ab9 */ /* 0x000fe40000000a00 */
[----:B------:R-:W-:Y:S02]  /*0100*/  UIADD3 UR8, UP0, UR4, 0xf0, URZ ;  /* 0x000000f004087890 */ /* 0x000fe4000ff1e03f */
[----:B------:R-:W-:Y:S02]  /*0110*/  UIADD3 UR10, UP1, UR4, 0x1f0, URZ ;  /* 0x000001f0040a7890 */ /* 0x000fe4000ff3e03f */
[----:B------:R-:W-:Y:S02]  /*0120*/  UIADD3 UR4, UP2, UR4, 0x2f0, URZ ;  /* 0x000002f004047890 */ /* 0x000fe4000ff5e03f */
[----:B------:R-:W-:Y:S02]  /*0130*/  UIADD3.X UR9, URZ, UR5, URZ, UP0, !UPT ;  /* 0x000000053f097290 */ /* 0x000fe400087fe43f */
[----:B------:R-:W-:-:S02]  /*0140*/  UIADD3.X UR11, URZ, UR5, URZ, UP1, !UPT ;  /* 0x000000053f0b7290 */ /* 0x000fc40008ffe43f */
[----:B------:R-:W-:-:S05]  /*0150*/  UIADD3.X UR5, URZ, UR5, URZ, UP2, !UPT ;  /* 0x000000053f057290 */ /* 0x000fca00097fe43f */
[----:B------:R1:W-:Y:S02]  /*0160*/  UTMACCTL.PF [UR8] ;  /* 0x00000000080079b9 */ /* 0x0003e40008040000 */
[----:B------:R1:W-:Y:S02]  /*0170*/  UTMACCTL.PF [UR10] ;  /* 0x000000000a0079b9 */ /* 0x0003e40008040000 */
[----:B------:R1:W-:Y:S02]  /*0180*/  UTMACCTL.PF [UR4] ;  /* 0x00000000040079b9 */ /* 0x0003e40008040000 */
[----:B-1----:R-:W-:Y:S01]  /*0190*/  NOP ;  /* 0x0000000000007918 */ /* 0x002fe20000000000 */
.L_x_1:
[----:B------:R-:W-:Y:S05]  /*01a0*/  BSYNC B0 ;  /* 0x0000000000007941 */ /* 0x000fea0003800000 */
.L_x_0:
[----:B------:R-:W1:Y:S01]  /*01b0*/  SHFL.IDX PT, R3, R0, RZ, 0x1f ;  /* 0x00001fff00037589 */ /* 0x000e6200000e0000 */
[----:B--2---:R-:W-:Y:S01]  /*01c0*/  R2UR UR36, R2 ;  /* 0x00000000022472ca */ /* 0x004fe200000e0000 */
[----:B------:R-:W-:-:S12]  /*01d0*/  UISETP.NE.AND UP0, UPT, UR7, 0x1, UPT ;  /* 0x000000010700788c */ /* 0x000fd8000bf05270 */
[----:B------:R-:W-:Y:S02]  /*01e0*/  UIADD3 UR10, UR36, -0x1, URZ ;  /* 0xffffffff240a7890 */ /* 0x000fe4000fffe03f */
[----:B------:R-:W-:Y:S02]  /*01f0*/  UISETP.EQ.AND UP2, UPT, UR36, URZ, !UP0 ;  /* 0x0000003f2400728c */ /* 0x000fe4000c742270 */
[----:B------:R-:W-:Y:S02]  /*0200*/  UISETP.GE.U32.AND UP1, UPT, UR10, 0x4, UPT ;  /* 0x000000040a00788c */ /* 0x000fe4000bf26070 */
[----:B------:R-:W-:Y:S01]  /*0210*/  USEL UR6, URZ, 0x1, !UP2 ;  /* 0x000000013f067887 */ /* 0x000fe2000d000000 */
[----:B-1----:R-:W-:-:S03]  /*0220*/  ISETP.NE.AND P0, PT, R3, RZ, PT ;  /* 0x000000ff0300720c */ /* 0x002fc60003f05270 */
[----:B------:R-:W-:-:S10]  /*0230*/  USEL UR6, UR6, 0x2, UP1 ;  /* 0x0000000206067887 */ /* 0x000fd40008800000 */
[----:B------:R-:W-:Y:S05]  /*0240*/  @P0 BRA `(.L_x_2) ;  /* 0x0000000000480947 */ /* 0x000fea0003800000 */
[----:B------:R-:W1:Y:S01]  /*0250*/  S2UR UR11, SR_CgaCtaId ;  /* 0x00000000000b79c3 */ /* 0x000e620000008800 */
[----:B------:R-:W-:Y:S01]  /*0260*/  UMOV UR4, 0x400 ;  /* 0x0000040000047882 */ /* 0x000fe20000000000 */
[----:B------:R-:W-:Y:S01]  /*0270*/  UMOV UR5, 0x1 ;  /* 0x0000000100057882 */ /* 0x000fe20000000000 */
[----:B------:R-:W-:Y:S01]  /*0280*/  UMOV UR8, 0x80 ;  /* 0x0000008000087882 */ /* 0x000fe20000000000 */
[----:B------:R-:W-:Y:S01]  /*0290*/  ELECT P0, URZ, PT ;  /* 0x00000000003f782f */ /* 0x000fe20003800000 */
[----:B------:R-:W-:-:S04]  /*02a0*/  UIADD3 UR8, -UR8, 0x100000, URZ ;  /* 0x0010000008087890 */ /* 0x000fc8000fffe13f */
[----:B------:R-:W-:Y:S02]  /*02b0*/  USHF.L.U32 UR9, UR8, 0xb, URZ ;  /* 0x0000000b08097899 */ /* 0x000fe4000800063f */
[----:B------:R-:W-:Y:S02]  /*02c0*/  USHF.L.U32 UR8, UR8, 0x1, URZ ;  /* 0x0000000108087899 */ /* 0x000fe4000800063f */
[----:B-1----:R-:W-:Y:S02]  /*02d0*/  ULEA UR11, UR11, UR4, 0x18 ;  /* 0x000000040b0b7291 */ /* 0x002fe4000f8ec03f */
[----:B------:R-:W-:-:S04]  /*02e0*/  UIADD3 UR4, -UR5, 0x100000, URZ ;  /* 0x0010000005047890 */ /* 0x000fc8000fffe13f */
[----:B------:R-:W-:Y:S02]  /*02f0*/  USHF.L.U32 UR5, UR4, 0xb, URZ ;  /* 0x0000000b04057899 */ /* 0x000fe4000800063f */
[----:B------:R-:W-:Y:S01]  /*0300*/  USHF.L.U32 UR4, UR4, 0x1, URZ ;  /* 0x0000000104047899 */ /* 0x000fe2000800063f */
[----:B------:R-:W1:Y:S11]  /*0310*/  FENCE.VIEW.ASYNC.S ;  /* 0x00000000000073c6 */ /* 0x000e760000000000 */
[----:B-1----:R1:W2:Y:S01]  /*0320*/  SYNCS.EXCH.64 URZ, [UR11+0x7050], UR4 ;  /* 0x007050040b3f75b2 */ /* 0x0022a20008000100 */
[----:B------:R1:W3:Y:S01]  /*0330*/  SYNCS.EXCH.64 URZ, [UR11+0x7060], UR8 ;  /* 0x007060080b3f75b2 */ /* 0x0002e20008000100 */
[----:B------:R1:W4:Y:S01]  /*0340*/  SYNCS.EXCH.64 URZ, [UR11+0x7058], UR4 ;  /* 0x007058040b3f75b2 */ /* 0x0003220008000100 */
[----:B------:R1:W1:Y:S01]  /*0350*/  SYNCS.EXCH.64 URZ, [UR11+0x7068], UR8 ;  /* 0x007068080b3f75b2 */ /* 0x0002620008000100 */
[----:B------:R-:W-:Y:S01]  /*0360*/  NOP ;  /* 0x0000000000007918 */ /* 0x000fe20000000000 */
.L_x_2:
[----:B------:R-:W5:Y:S01]  /*0370*/  SHFL.IDX PT, R2, R0, RZ, 0x1f ;  /* 0x00001fff00027589 */ /* 0x000f6200000e0000 */
[----:B------:R-:W-:Y:S01]  /*0380*/  NOP ;  /* 0x0000000000007918 */ /* 0x000fe20000000000 */
[----:B-----5:R-:W-:-:S13]  /*0390*/  ISETP.NE.AND P0, PT, R2, RZ, PT ;  /* 0x000000ff0200720c */ /* 0x020fda0003f05270 */
[----:B------:R-:W-:Y:S05]  /*03a0*/  @P0 BRA `(.L_x_3) ;  /* 0x0000000000600947 */ /* 0x000fea0003800000 */
[----:B-1----:R-:W1:Y:S01]  /*03b0*/  S2UR UR5, SR_CgaCtaId ;  /* 0x00000000000579c3 */ /* 0x002e620000008800 */
[----:B------:R-:W-:Y:S01]  /*03c0*/  UMOV UR4, 0x400 ;  /* 0x0000040000047882 */ /* 0x000fe20000000000 */
[----:B------:R-:W-:Y:S01]  /*03d0*/  UMOV UR8, 0x1 ;  /* 0x0000000100087882 */ /* 0x000fe20000000000 */
[----:B------:R-:W-:Y:S01]  /*03e0*/  UMOV UR12, 0x100 ;  /* 0x00000100000c7882 */ /* 0x000fe20000000000 */
[----:B------:R-:W-:-:S04]  /*03f0*/  UIADD3 UR8, -UR8, 0x100000, URZ ;  /* 0x0010000008087890 */ /* 0x000fc8000fffe13f */
[----:B------:R-:W-:Y:S02]  /*0400*/  USHF.L.U32 UR9, UR8, 0xb, URZ ;  /* 0x0000000b08097899 */ /* 0x000fe4000800063f */
[----:B------:R-:W-:Y:S01]  /*0410*/  USHF.L.U32 UR8, UR8, 0x1, URZ ;  /* 0x0000000108087899 */ /* 0x000fe2000800063f */
[----:B------:R-:W-:Y:S01]  /*0420*/  ELECT P0, URZ, PT ;  /* 0x00000000003f782f */ /* 0x000fe20003800000 */
[----:B-1----:R-:W-:Y:S02]  /*0430*/  ULEA UR11, UR5, UR4, 0x18 ;  /* 0x00000004050b7291 */ /* 0x002fe4000f8ec03f */
[----:B------:R-:W-:-:S04]  /*0440*/  UIADD3 UR4, -UR12, 0x100000, URZ ;  /* 0x001000000c047890 */ /* 0x000fc8000fffe13f */
[----:B------:R-:W-:Y:S02]  /*0450*/  USHF.L.U32 UR5, UR4, 0xb, URZ ;  /* 0x0000000b04057899 */ /* 0x000fe4000800063f */
[----:B------:R-:W-:Y:S01]  /*0460*/  USHF.L.U32 UR4, UR4, 0x1, URZ ;  /* 0x0000000104047899 */ /* 0x000fe2000800063f */
[----:B------:R-:W1:Y:S03]  /*0470*/  FENCE.VIEW.ASYNC.S ;  /* 0x00000000000073c6 */ /* 0x000e660000000000 */
[----:B-1----:R1:W1:Y:S08]  /*0480*/  SYNCS.EXCH.64 URZ, [UR11+0x7000], UR8 ;  /* 0x007000080b3f75b2 */ /* 0x0022700008000100 */
[----:B------:R1:W1:Y:S01]  /*0490*/  SYNCS.EXCH.64 URZ, [UR11+0x7028], UR4 ;  /* 0x007028040b3f75b2 */ /* 0x0002620008000100 */
        /* <DEDUP_REMOVED lines=8> */
[----:B------:R-:W-:Y:S01]  /*0520*/  NOP ;  /* 0x0000000000007918 */ /* 0x000fe20000000000 */
.L_x_3:
        /* <DEDUP_REMOVED lines=21> */
[----:B------:R-:W-:Y:S01]  /*0680*/  NOP ;  /* 0x0000000000007918 */ /* 0x000fe20000000000 */
.L_x_4:
[----:B------:R-:W5:Y:S01]  /*0690*/  SHFL.IDX PT, R2, R0, RZ, 0x1f ;  /* 0x00001fff00027589 */ /* 0x000f6200000e0000 */
[----:B------:R-:W-:Y:S01]  /*06a0*/  ELECT P0, URZ, PT ;  /* 0x00000000003f782f */ /* 0x000fe20003800000 */
[----:B------:R-:W-:Y:S01]  /*06b0*/  NOP ;  /* 0x0000000000007918 */ /* 0x000fe20000000000 */
[----:B-1----:R-:W-:Y:S02]  /*06c0*/  UMOV UR4, 0x80 ;  /* 0x0000008000047882 */ /* 0x002fe40000000000 */
[C---:B-----5:R-:W-:Y:S02]  /*06d0*/  ISETP.NE.OR P0, PT, R2.reuse, RZ, !P0 ;  /* 0x000000ff0200720c */ /* 0x060fe40004705670 */
[----:B------:R-:W-:-:S11]  /*06e0*/  ISETP.NE.AND P2, PT, R2, RZ, PT ;  /* 0x000000ff0200720c */ /* 0x000fd60003f45270 */
[----:B------:R-:W-:Y:S01]  /*06f0*/  VOTEU.ALL UP2, P0 ;  /* 0x00000000003f7886 */ /* 0x000fe20000040000 */
[----:B------:R-:W-:Y:S01]  /*0700*/  VOTEU.ALL UP3, P0 ;  /* 0x00000000003f7886 */ /* 0x000fe20000060000 */
[----:B------:R-:W-:Y:S01]  /*0710*/  VOTEU.ALL UP4, P0 ;  /* 0x00000000003f7886 */ /* 0x000fe20000080000 */
[----:B------:R-:W-:Y:S02]  /*0720*/  VOTEU.ALL UP5, P0 ;  /* 0x00000000003f7886 */ /* 0x000fe400000a0000 */
[----:B------:R-:W1:Y:S01]  /*0730*/  @!UP2 S2UR UR9, SR_CgaCtaId ;  /* 0x000000000009a9c3 */ /* 0x000e620000008800 */
[----:B------:R-:W-:Y:S01]  /*0740*/  @!UP2 UMOV UR8, 0x400 ;  /* 0x000004000008a882 */ /* 0x000fe20000000000 */
[----:B------:R-:W-:-:S04]  /*0750*/  @!UP2 UIADD3 UR4, -UR4, 0x100000, URZ ;  /* 0x001000000404a890 */ /* 0x000fc8000fffe13f */
[----:B------:R-:W-:Y:S02]  /*0760*/  @!UP2 USHF.L.U32 UR5, UR4, 0xb, URZ ;  /* 0x0000000b0405a899 */ /* 0x000fe4000800063f */
[----:B------:R-:W-:Y:S02]  /*0770*/  @!UP2 USHF.L.U32 UR4, UR4, 0x1, URZ ;  /* 0x000000010404a899 */ /* 0x000fe4000800063f */
[----:B-1----:R-:W-:Y:S01]  /*0780*/  @!UP2 ULEA UR8, UR9, UR8, 0x18 ;  /* 0x000000080908a291 */ /* 0x002fe2000f8ec03f */
[----:B------:R-:W-:Y:S01]  /*0790*/  VOTEU.ALL UP2, P0 ;  /* 0x00000000003f7886 */ /* 0x000fe20000040000 */
[----:B------:R-:W1:Y:S10]  /*07a0*/  FENCE.VIEW.ASYNC.S ;  /* 0x00000000000073c6 */ /* 0x000e740000000000 */
[----:B-1----:R1:W1:Y:S01]  /*07b0*/  @!UP2 SYNCS.EXCH.64 URZ, [UR8+0x7090], UR4 ;  /* 0x00709004083fa5b2 */ /* 0x0022620008000100 */
[----:B------:R1:W1:Y:S01]  /*07c0*/  @!UP3 SYNCS.EXCH.64 URZ, [UR8+0x7098], UR4 ;  /* 0x00709804083fb5b2 */ /* 0x0002620008000100 */
[----:B------:R1:W1:Y:S01]  /*07d0*/  @!UP4 SYNCS.EXCH.64 URZ, [UR8+0x70a0], UR4 ;  /* 0x0070a004083fc5b2 */ /* 0x0002620008000100 */
[----:B------:R1:W1:Y:S01]  /*07e0*/  @!UP5 SYNCS.EXCH.64 URZ, [UR8+0x70a8], UR4 ;  /* 0x0070a804083fd5b2 */ /* 0x0002620008000100 */
[----:B------:R-:W-:Y:S01]  /*07f0*/  NOP ;  /* 0x0000000000007918 */ /* 0x000fe20000000000 */
[----:B------:R-:W-:Y:S05]  /*0800*/  @P2 BRA `(.L_x_5) ;  /* 0x0000000000402947 */ /* 0x000fea0003800000 */
[----:B-1----:R-:W1:Y:S01]  /*0810*/  S2UR UR5, SR_CgaCtaId ;  /* 0x00000000000579c3 */ /* 0x002e620000008800 */
[----:B------:R-:W-:Y:S01]  /*0820*/  UMOV UR4, 0x400 ;  /* 0x0000040000047882 */ /* 0x000fe20000000000 */
[----:B------:R-:W-:Y:S01]  /*0830*/  UMOV UR8, 0x20 ;  /* 0x0000002000087882 */ /* 0x000fe20000000000 */
[----:B------:R-:W-:Y:S01]  /*0840*/  UMOV UR9, 0x80 ;  /* 0x0000008000097882 */ /* 0x000fe20000000000 */
[----:B------:R-:W-:Y:S01]  /*0850*/  ELECT P0, URZ, PT ;  /* 0x00000000003f782f */ /* 0x000fe20003800000 */
[----:B-1----:R-:W-:Y:S02]  /*0860*/  ULEA UR11, UR5, UR4, 0x18 ;  /* 0x00000004050b7291 */ /* 0x002fe4000f8ec03f */
[----:B------:R-:W-:-:S04]  /*0870*/  UIADD3 UR4, -UR8, 0x100000, URZ ;  /* 0x0010000008047890 */ /* 0x000fc8000fffe13f */
[----:B------:R-:W-:Y:S02]  /*0880*/  USHF.L.U32 UR5, UR4, 0xb, URZ ;  /* 0x0000000b04057899 */ /* 0x000fe4000800063f */
[----:B------:R-:W-:Y:S02]  /*0890*/  USHF.L.U32 UR4, UR4, 0x1, URZ ;  /* 0x0000000104047899 */ /* 0x000fe4000800063f */
[----:B------:R-:W-:-:S04]  /*08a0*/  UIADD3 UR8, -UR9, 0x100000, URZ ;  /* 0x0010000009087890 */ /* 0x000fc8000fffe13f */
[----:B------:R-:W-:Y:S02]  /*08b0*/  USHF.L.U32 UR9, UR8, 0xb, URZ ;  /* 0x0000000b08097899 */ /* 0x000fe4000800063f */
[----:B------:R-:W-:Y:S01]  /*08c0*/  USHF.L.U32 UR8, UR8, 0x1, URZ ;  /* 0x0000000108087899 */ /* 0x000fe2000800063f */
[----:B------:R-:W1:Y:S03]  /*08d0*/  FENCE.VIEW.ASYNC.S ;  /* 0x00000000000073c6 */ /* 0x000e660000000000 */
[----:B-1----:R1:W1:Y:S08]  /*08e0*/  SYNCS.EXCH.64 URZ, [UR11+0x70c0], UR4 ;  /* 0x0070c0040b3f75b2 */ /* 0x0022700008000100 */
[----:B------:R1:W1:Y:S01]  /*08f0*/  SYNCS.EXCH.64 URZ, [UR11+0x70c8], UR8 ;  /* 0x0070c8080b3f75b2 */ /* 0x0002620008000100 */
[----:B------:R-:W-:Y:S01]  /*0900*/  NOP ;  /* 0x0000000000007918 */ /* 0x000fe20000000000 */
.L_x_5:
[----:B------:R-:W-:Y:S01]  /*0910*/  ISETP.NE.AND P0, PT, RZ, UR36, PT ;  /* 0x00000024ff007c0c */ /* 0x000fe2000bf05270 */
[----:B------:R-:W-:Y:S01]  /*0920*/  IMAD.U32 R0, RZ, RZ, UR7 ;  /* 0x00000007ff007e24 */ /* 0x000fe2000f8e00ff */
[----:B------:R-:W-:Y:S01]  /*0930*/  NOP ;  /* 0x0000000000007918 */ /* 0x000fe20000000000 */
[----:B-1234-:R-:W-:Y:S03]  /*0940*/  BAR.SYNC.DEFER_BLOCKING 0x0 ;  /* 0x0000000000007b1d */ /* 0x01efe60000010000 */
[----:B------:R-:W-:-:S07]  /*0950*/  ISETP.EQ.AND P2, PT, R0, 0x1, P1 ;  /* 0x000000010000780c */ /* 0x000fce0000f42270 */
[----:B------:R-:W-:Y:S06]  /*0960*/  @!P0 BRA `(.L_x_6) ;  /* 0x0000003c00dc8947 */ /* 0x000fec0003800000 */
[----:B------:R-:W-:-:S06]  /*0970*/  UISETP.GT.U32.AND UP2, UPT, UR10, 0x3, UPT ;  /* 0x000000030a00788c */ /* 0x000fcc000bf44070 */
[----:B------:R-:W-:-:S13]  /*0980*/  PLOP3.LUT P0, PT, PT, PT, UP2, 0x80, 0x0 ;  /* 0x000000000000781c */ /* 0x000fda0003f0f028 */
[----:B------:R-:W-:Y:S05]  /*0990*/  @P0 EXIT ;  /* 0x000000000000094d */ /* 0x000fea0003800000 */
.L_x_7:
[----:B------:R-:W-:-:S08]  /*09a0*/  NOP ;  /* 0x0000000000007918 */ /* 0x000fd00000000000 */
[----:B------:R-:W1:Y:S02]  /*09b0*/  USETMAXREG.TRY_ALLOC.CTAPOOL UP2, 0xf0 ;  /* 0x000000f0000079c8 */ /* 0x000e640008040600 */
[----:B-1----:R-:W-:-:S13]  /*09c0*/  PLOP3.LUT P0, PT, PT, PT, UP2, 0x80, 0x0 ;  /* 0x000000000000781c */ /* 0x002fda0003f0f028 */
[----:B------:R-:W-:Y:S05]  /*09d0*/  @!P0 BRA `(.L_x_7) ;  /* 0xfffffffc00f08947 */ /* 0x000fea000383ffff */
[----:B------:R-:W-:Y:S01]  /*09e0*/  UISETP.NE.AND UP2, UPT, UR36, 0x1, UPT ;  /* 0x000000012400788c */ /* 0x000fe2000bf45270 */
[----:B------:R-:W1:Y:S01]  /*09f0*/  S2UR UR42, SR_CTAID.X ;  /* 0x00000000002a79c3 */ /* 0x000e620000002500 */
[----:B------:R-:W-:Y:S01]  /*0a00*/  UMOV UR4, URZ ;  /* 0x0000003f00047c82 */ /* 0x000fe20008000000 */
[----:B------:R-:W-:-:S03]  /*0a10*/  UMOV UR5, URZ ;  /* 0x0000003f00057c82 */ /* 0x000fc60008000000 */
[----:B------:R-:W-:-:S13]  /*0a20*/  PLOP3.LUT P0, PT, PT, PT, UP2, 0x80, 0x0 ;  /* 0x000000000000781c */ /* 0x000fda0003f0f028 */
[----:B------:R-:W-:Y:S05]  /*0a30*/  @!P0 BRA `(.L_x_8) ;  /* 0x00000000003c8947 */ /* 0x000fea0003800000 */
[----:B------:R-:W-:Y:S01]  /*0a40*/  UISETP.NE.AND UP2, UPT, UR36, 0x2, UPT ;  /* 0x000000022400788c */ /* 0x000fe2000bf45270 */
[----:B------:R-:W-:-:S05]  /*0a50*/  UMOV UR5, 0x1 ;  /* 0x0000000100057882 */ /* 0x000fca0000000000 */
[----:B------:R-:W-:-:S13]  /*0a60*/  PLOP3.LUT P1, PT, PT, PT, UP2, 0x80, 0x0 ;  /* 0x000000000000781c */ /* 0x000fda0003f2f028 */
[----:B------:R-:W-:Y:S05]  /*0a70*/  @!P1 BRA `(.L_x_8) ;  /* 0x00000000002c9947 */ /* 0x000fea0003800000 */
[----:B------:R-:W-:-:S06]  /*0a80*/  UISETP.NE.AND UP2, UPT, UR36, 0x3, UPT ;  /* 0x000000032400788c */ /* 0x000fcc000bf45270 */
[----:B------:R-:W-:-:S13]  /*0a90*/  PLOP3.LUT P1, PT, PT, PT, UP2, 0x80, 0x0 ;  /* 0x000000000000781c */ /* 0x000fda0003f2f028 */
[----:B------:R-:W-:Y:S05]  /*0aa0*/  @!P1 BRA `(.L_x_9) ;  /* 0x0000000000189947 */ /* 0x000fea0003800000 */
[----:B------:R-:W-:-:S11]  /*0ab0*/  UISETP.NE.AND UP2, UPT, UR36, 0x4, UPT ;  /* 0x000000042400788c */ /* 0x000fd6000bf45270 */
[----:B------:R-:W-:Y:S01]  /*0ac0*/  @!UP2 UMOV UR4, 0x1 ;  /* 0x000000010004a882 */ /* 0x000fe20000000000 */
[----:B------:R-:W-:Y:S01]  /*0ad0*/  @!UP2 UMOV UR5, 0x1 ;  /* 0x000000010005a882 */ /* 0x000fe20000000000 */
[----:B------:R-:W-:Y:S01]  /*0ae0*/  @UP2 UMOV UR4, URZ ;  /* 0x0000003f00042c82 */ /* 0x000fe20008000000 */
[----:B------:R-:W-:Y:S01]  /*0af0*/  @UP2 UMOV UR5, URZ ;  /* 0x0000003f00052c82 */ /* 0x000fe20008000000 */
[----:B------:R-:W-:Y:S05]  /*0b00*/  BRA `(.L_x_8) ;  /* 0x0000000000087947 */ /* 0x000fea0003800000 */
.L_x_9:
[----:B------:R-:W-:Y:S01]  /*0b10*/  UMOV UR4, 0x1 ;  /* 0x0000000100047882 */ /* 0x000fe20000000000 */
[----:B------:R-:W-:-:S05]  /*0b20*/  UMOV UR5, URZ ;  /* 0x0000003f00057c82 */ /* 0x000fca0008000000 */
.L_x_8:
[----:B------:R-:W-:Y:S05]  /*0b30*/  @!P0 BRA `(.L_x_10) ;  /* 0x00000000003c8947 */ /* 0x000fea0003800000 */
[----:B------:R-:W-:-:S06]  /*0b40*/  UISETP.NE.AND UP2, UPT, UR36, 0x2, UPT ;  /* 0x000000022400788c */ /* 0x000fcc000bf45270 */
[----:B------:R-:W-:-:S13]  /*0b50*/  PLOP3.LUT P0, PT, PT, PT, UP2, 0x80, 0x0 ;  /* 0x000000000000781c */ /* 0x000fda0003f0f028 */
[----:B------:R-:W-:Y:S05]  /*0b60*/  @!P0 BRA `(.L_x_11) ;  /* 0x0000000000288947 */ /* 0x000fea0003800000 */
[----:B------:R-:W-:-:S06]  /*0b70*/  UISETP.NE.AND UP2, UPT, UR36, 0x3, UPT ;  /* 0x000000032400788c */ /* 0x000fcc000bf45270 */
[----:B------:R-:W-:-:S13]  /*0b80*/  PLOP3.LUT P0, PT, PT, PT, UP2, 0x80, 0x0 ;  /* 0x000000000000781c */ /* 0x000fda0003f0f028 */
[----:B------:R-:W-:Y:S05]  /*0b90*/  @!P0 BRA `(.L_x_12) ;  /* 0x0000000000148947 */ /* 0x000fea0003800000 */
[----:B------:R-:W-:-:S06]  /*0ba0*/  UISETP.NE.AND UP2, UPT, UR36, 0x4, UPT ;  /* 0x000000042400788c */ /* 0x000fcc000bf45270 */
[----:B------:R-:W-:-:S13]  /*0bb0*/  PLOP3.LUT P0, PT, PT, PT, UP2, 0x80, 0x0 ;  /* 0x000000000000781c */ /* 0x000fda0003f0f028 */
[----:B------:R-:W-:Y:S05]  /*0bc0*/  @P0 BRA `(.L_x_13) ;  /* 0x00000000001c0947 */ /* 0x000fea0003800000 */
[----:B-1----:R-:W-:Y:S01]  /*0bd0*/  ULEA UR42, UR42, 0x3, 0x1 ;  /* 0x000000032a2a7891 */ /* 0x002fe2000f8e083f */
[----:B------:R-:W-:Y:S11]  /*0be0*/  BRA `(.L_x_13) ;  /* 0x0000000000147947 */ /* 0x000ff60003800000 */
.L_x_12:
[----:B-1----:R-:W-:Y:S01]  /*0bf0*/  ULEA UR42, UR42, 0x2, 0x1 ;  /* 0x000000022a2a7891 */ /* 0x002fe2000f8e083f */
[----:B------:R-:W-:Y:S11]  /*0c00*/  BRA `(.L_x_13) ;  /* 0x00000000000c7947 */ /* 0x000ff60003800000 */
.L_x_11:
[----:B-1----:R-:W-:Y:S01]  /*0c10*/  ULEA UR42, UR42, 0x1, 0x1 ;  /* 0x000000012a2a7891 */ /* 0x002fe2000f8e083f */
[----:B------:R-:W-:Y:S11]  /*0c20*/  BRA `(.L_x_13) ;  /* 0x0000000000047947 */ /* 0x000ff60003800000 */
.L_x_10:
[----:B-1----:R-:W-:-:S12]  /*0c30*/  USHF.L.U32 UR42, UR42, 0x1, URZ ;  /* 0x000000012a2a7899 */ /* 0x002fd8000800063f */
.L_x_13:
[----:B------:R-:W-:-:S04]  /*0c40*/  ULOP3.LUT UR6, UR6, 0x1, URZ, 0xfc, !UPT ;  /* 0x0000000106067892 */ /* 0x000fc8000f8efc3f */
[----:B------:R-:W-:-:S06]  /*0c50*/  UISETP.NE.AND UP2, UPT, UR6, 0x3, UPT ;  /* 0x000000030600788c */ /* 0x000fcc000bf45270 */
[----:B------:R-:W-:-:S13]  /*0c60*/  PLOP3.LUT P0, PT, PT, PT, UP2, 0x80, 0x0 ;  /* 0x000000000000781c */ /* 0x000fda0003f0f028 */
[----:B------:R-:W-:Y:S05]  /*0c70*/  @!P0 BRA `(.L_x_14) ;  /* 0x0000000000048947 */ /* 0x000fea0003800000 */
[----:B-1----:R-:W-:Y:S01]  /*0c80*/  BPT.TRAP 0x1 ;  /* 0x000000040000795c */ /* 0x002fe20000300000 */
.L_x_14:
[----:B------:R-:W2:Y:S01]  /*0c90*/  S2UR UR6, SR_CgaCtaId ;  /* 0x00000000000679c3 */ /* 0x000ea20000008800 */
[----:B------:R-:W-:Y:S01]  /*0ca0*/  UMOV UR37, 0x400 ;  /* 0x0000040000257882 */ /* 0x000fe20000000000 */
[----:B------:R-:W-:-:S05]  /*0cb0*/  IMAD.U32 R0, RZ, RZ, UR4 ;  /* 0x00000004ff007e24 */ /* 0x000fca000f8e00ff */
[----:B------:R-:W-:Y:S01]  /*0cc0*/  SHF.L.U32 R0, R0, 0x1f, RZ ;  /* 0x0000001f00007819 */ /* 0x000fe200000006ff */
[----:B--2---:R-:W-:-:S04]  /*0cd0*/  ULEA UR37, UR6, UR37, 0x18 ;  /* 0x0000002506257291 */ /* 0x004fc8000f8ec03f */
[----:B------:R-:W-:-:S09]  /*0ce0*/  ULEA UR6, UR5, UR37, 0x3 ;  /* 0x0000002505067291 */ /* 0x000fd2000f8e183f */
[----:B------:R-:W2:Y:S02]  /*0cf0*/  SYNCS.PHASECHK.TRANS64.TRYWAIT P1, [UR6+0x7050], R0 ;  /* 0x00705000ff0075a7 */ /* 0x000ea40008020146 */
[----:B--2---:R-:W-:Y:S05]  /*0d00*/  @!P1 BRA `(.L_x_15) ;  /* 0x0000004c00009947 */ /* 0x004fea0003800000 */
.L_x_87:
[----:B------:R-:W-:Y:S05]  /*0d10*/  @!P0 BRA `(.L_x_16) ;  /* 0x0000000000048947 */ /* 0x000fea0003800000 */
[----:B-1----:R-:W-:Y:S01]  /*0d20*/  BPT.TRAP 0x1 ;  /* 0x000000040000795c */ /* 0x002fe20000300000 */
.L_x_16:
[----:B------:R-:W-:Y:S01]  /*0d30*/  SHF.L.U32 R56, RZ, 0x1f, RZ ;  /* 0x0000001fff387819 */ /* 0x000fe200000006ff */
[----:B------:R-:W-:Y:S01]  /*0d40*/  UIADD3 UR15, UR37, 0x7090, URZ ;  /* 0x00007090250f7890 */ /* 0x000fe2000fffe03f */
[----:B------:R-:W-:Y:S02]  /*0d50*/  ISETP.NE.AND P2, PT, RZ, UR10, PT ;  /* 0x0000000aff007c0c */ /* 0x000fe4000bf45270 */
[----:B------:R-:W3:Y:S02]  /*0d60*/  SYNCS.PHASECHK.TRANS64.TRYWAIT P1, [UR37+0x7000], R56 ;  /* 0x00700038ff0075a7 */ /* 0x000ee40008020165 */
[----:B---3--:R-:W-:Y:S09]  /*0d70*/  @!P1 BRA `(.L_x_17) ;  /* 0x0000004800fc9947 */ /* 0x008ff20003800000 */
.L_x_88:
[----:B------:R-:W-:Y:S01]  /*0d80*/  ULEA UR10, UR10, UR15, 0x3 ;  /* 0x0000000f0a0a7291 */ /* 0x000fe2000f8e183f */
[----:B--2---:R-:W-:Y:S01]  /*0d90*/  SEL R0, RZ, 0x1, P2 ;  /* 0x00000001ff007807 */ /* 0x004fe20001000000 */
[----:B------:R-:W-:-:S03]  /*0da0*/  UIADD3 UR13, UR36, -0x1, URZ ;  /* 0xffffffff240d7890 */ /* 0x000fc6000fffe03f */
[----:B------:R-:W-:Y:S01]  /*0db0*/  SHF.L.U32 R0, R0, 0x1f, RZ ;  /* 0x0000001f00007819 */ /* 0x000fe200000006ff */
[----:B------:R-:W-:-:S03]  /*0dc0*/  USHF.L.U32 UR13, UR13, 0x3, URZ ;  /* 0x000000030d0d7899 */ /* 0x000fc6000800063f */
[----:B------:R-:W2:Y:S02]  /*0dd0*/  SYNCS.PHASECHK.TRANS64.TRYWAIT P1, [UR10], R0 ;  /* 0x00000000ff0075a7 */ /* 0x000ea4000802014a */
[----:B--2---:R-:W-:Y:S07]  /*0de0*/  @!P1 BRA `(.L_x_18) ;  /* 0x0000004800f89947 */ /* 0x004fee0003800000 */
.L_x_89:
[----:B------:R-:W-:Y:S01]  /*0df0*/  USHF.R.U32.HI UR4, URZ, 0x4, UR37 ;  /* 0x000000043f047899 */ /* 0x000fe20008011625 */
[----:B------:R-:W-:Y:S01]  /*0e00*/  WARPGROUP.ARRIVE ;  /* 0x00000000000079c5 */ /* 0x000fe20000000000 */
[----:B------:R-:W-:Y:S02]  /*0e10*/  UIADD3 UR6, UR37, 0x2000, URZ ;  /* 0x0000200025067890 */ /* 0x000fe4000fffe03f */
[----:B------:R-:W-:Y:S02]  /*0e20*/  ULOP3.LUT UR4, UR4, 0x3fff, URZ, 0xc0, !UPT ;  /* 0x00003fff04047892 */ /* 0x000fe4000f8ec03f */
[----:B------:R-:W-:Y:S02]  /*0e30*/  USHF.R.U32.HI UR6, URZ, 0x4, UR6 ;  /* 0x000000043f067899 */ /* 0x000fe40008011606 */
[----:B------:R-:W-:Y:S02]  /*0e40*/  ULOP3.LUT UR4, UR4, 0x10000, URZ, 0xfc, !UPT ;  /* 0x0001000004047892 */ /* 0x000fe4000f8efc3f */
[----:B------:R-:W-:-:S02]  /*0e50*/  ULOP3.LUT UR12, UR6, 0x3fff, URZ, 0xc0, !UPT ;  /* 0x00003fff060c7892 */ /* 0x000fc4000f8ec03f */
[----:B------:R-:W-:Y:S02]  /*0e60*/  ULEA UR8, UR5, UR4, 0x8 ;  /* 0x0000000405087291 */ /* 0x000fe4000f8e403f */
[----:B------:R-:W-:Y:S01]  /*0e70*/  ULOP3.LUT UR14, UR12, 0x10000, URZ, 0xfc, !UPT ;  /* 0x000100000c0e7892 */ /* 0x000fe2000f8efc3f */
[----:B------:R-:W-:Y:S01]  /*0e80*/  UMOV UR5, 0x80000020 ;  /* 0x8000002000057882 */ /* 0x000fe20000000000 */
[----:B------:R-:W-:Y:S02]  /*0e90*/  UMOV UR7, 0x80000020 ;  /* 0x8000002000077882 */ /* 0x000fe40000000000 */
[----:B------:R-:W-:Y:S01]  /*0ea0*/  UIADD3 UR10, UR14, 0x2, URZ ;  /* 0x000000020e0a7890 */ /* 0x000fe2000fffe03f */
[----:B------:R-:W-:Y:S02]  /*0eb0*/  UMOV UR4, UR8 ;  /* 0x0000000800047c82 */ /* 0x000fe40008000000 */
[----:B------:R-:W-:Y:S01]  /*0ec0*/  UMOV UR6, UR14 ;  /* 0x0000000e00067c82 */ /* 0x000fe20008000000 */
[----:B------:R-:W-:Y:S01]  /*0ed0*/  UIADD3 UR8, UR8, 0x2, URZ ;  /* 0x0000000208087890 */ /* 0x000fe2000fffe03f */
[----:B------:R-:W-:Y:S01]  /*0ee0*/  HGMMA.64x64x16.F32.BF16 R24, gdesc[UR4], RZ, !UPT, gsb0 ;  /* 0x00e00000041879f0 */ /* 0x000fe2000c0018ff */
[----:B------:R-:W-:Y:S01]  /*0ef0*/  UMOV UR9, 0x80000020 ;  /* 0x8000002000097882 */ /* 0x000fe20000000000 */
[----:B------:R-:W-:Y:S01]  /*0f00*/  UMOV UR11, 0x80000020 ;  /* 0x80000020000b7882 */ /* 0x000fe20000000000 */
[----:B------:R-:W-:Y:S01]  /*0f10*/  ULDC UR6, c[0x0][0x604] ;  /* 0x0001810000067ab9 */ /* 0x000fe20000000800 */
[----:B------:R-:W-:-:S02]  /*0f20*/  WARPGROUP.DEPBAR.LE gsb0, 0x0 ;  /* 0x00008000000079c5 */ /* 0x000fc40000010000 */
[----:B------:R-:W-:-:S06]  /*0f30*/  WARPGROUP.ARRIVE ;  /* 0x00000000000079c5 */ /* 0x000fcc0000000000 */
[----:B------:R-:W-:Y:S03]  /*0f40*/  HGMMA.64x64x16.F32.BF16 R24, gdesc[UR8], R24, gsb0 ;  /* 0x00e00000081879f0 */ /* 0x000fe60008001818 */
[----:B------:R-:W-:Y:S02]  /*0f50*/  WARPGROUP.DEPBAR.LE gsb0, 0x0 ;  /* 0x00008000000079c5 */ /* 0x000fe40000010000 */
[----:B--2---:R-:W-:-:S04]  /*0f60*/  FMNMX R3, R24, R25, !PT ;  /* 0x0000001918037209 */ /* 0x004fc80007800000 */
[----:B------:R-:W-:-:S04]  /*0f70*/  FMNMX R0, R28, R3, !PT ;  /* 0x000000031c007209 */ /* 0x000fc80007800000 */
        /* <DEDUP_REMOVED lines=12> */
[----:B------:R-:W-:-:S05]  /*1040*/  FMNMX R2, R53, R0, !PT ;  /* 0x0000000035027209 */ /* 0x000fca0007800000 */
[----:B------:R-:W2:Y:S02]  /*1050*/  SHFL.BFLY PT, R3, R2, 0x1, 0x1f ;  /* 0x0c201f0002037f89 */ /* 0x000ea400000e0000 */
[----:B--2---:R-:W-:Y:S02]  /*1060*/  FMNMX R4, R2, R3, !PT ;  /* 0x0000000302047209 */ /* 0x004fe40007800000 */
[----:B------:R-:W-:-:S03]  /*1070*/  FMNMX R3, R26, R27, !PT ;  /* 0x0000001b1a037209 */ /* 0x000fc60007800000 */
[----:B------:R-:W2:Y:S01]  /*1080*/  SHFL.BFLY PT, R7, R4, 0x2, 0x1f ;  /* 0x0c401f0004077f89 */ /* 0x000ea200000e0000 */
[----:B------:R-:W-:-:S04]  /*1090*/  FMNMX R0, R30, R3, !PT ;  /* 0x000000031e007209 */ /* 0x000fc80007800000 */
[----:B------:R-:W-:-:S04]  /*10a0*/  FMNMX R5, R31, R0, !PT ;  /* 0x000000001f057209 */ /* 0x000fc80007800000 */
[----:B------:R-:W-:-:S04]  /*10b0*/  FMNMX R0, R34, R5, !PT ;  /* 0x0000000522007209 */ /* 0x000fc80007800000 */
[----:B------:R-:W-:-:S04]  /*10c0*/  FMNMX R5, R35, R0, !PT ;  /* 0x0000000023057209 */ /* 0x000fc80007800000 */
[----:B------:R-:W-:-:S04]  /*10d0*/  FMNMX R0, R38, R5, !PT ;  /* 0x0000000526007209 */ /* 0x000fc80007800000 */
[----:B------:R-:W-:Y:S02]  /*10e0*/  FMNMX R5, R39, R0, !PT ;  /* 0x0000000027057209 */ /* 0x000fe40007800000 */
[----:B--2---:R-:W-:Y:S02]  /*10f0*/  FMNMX R3, R4, R7, !PT ;  /* 0x0000000704037209 */ /* 0x004fe40007800000 */
[----:B------:R-:W-:Y:S02]  /*1100*/  FMNMX R0, R42, R5, !PT ;  /* 0x000000052a007209 */ /* 0x000fe40007800000 */
[----:B------:R-:W-:Y:S02]  /*1110*/  FSETP.NEU.AND P1, PT, R3, -INF , PT ;  /* 0xff8000000300780b */ /* 0x000fe40003f2d000 */
[----:B------:R-:W-:Y:S02]  /*1120*/  FMNMX R5, R43, R0, !PT ;  /* 0x000000002b057209 */ /* 0x000fe40007800000 */
[----:B------:R-:W-:-:S02]  /*1130*/  FSEL R6, R3, RZ, P1 ;  /* 0x000000ff03067208 */ /* 0x000fc40000800000 */
[----:B------:R-:W-:-:S03]  /*1140*/  FMNMX R0, R46, R5, !PT ;  /* 0x000000052e007209 */ /* 0x000fc60007800000 */
[----:B------:R-:W-:Y:S01]  /*1150*/  FMUL R6, R6, UR6 ;  /* 0x0000000606067c20 */ /* 0x000fe20008400000 */
[----:B------:R-:W-:-:S03]  /*1160*/  FMNMX R5, R47, R0, !PT ;  /* 0x000000002f057209 */ /* 0x000fc60007800000 */
[--C-:B------:R-:W-:Y:S01]  /*1170*/  FFMA R24, R24, UR6, -R6.reuse ;  /* 0x0000000618187c23 */ /* 0x100fe20008000806 */
[--C-:B------:R-:W-:Y:S01]  /*1180*/  FFMA R28, R28, UR6, -R6.reuse ;  /* 0x000000061c1c7c23 */ /* 0x100fe20008000806 */
[--C-:B------:R-:W-:Y:S01]  /*1190*/  FFMA R25, R25, UR6, -R6.reuse ;  /* 0x0000000619197c23 */ /* 0x100fe20008000806 */
[----:B------:R-:W-:Y:S01]  /*11a0*/  FMNMX R0, R50, R5, !PT ;  /* 0x0000000532007209 */ /* 0x000fe20007800000 */
[--C-:B------:R-:W-:Y:S01]  /*11b0*/  FFMA R36, R36, UR6, -R6.reuse ;  /* 0x0000000624247c23 */ /* 0x100fe20008000806 */
[----:B------:R-:W-:Y:S01]  /*11c0*/  FSETP.GEU.AND P6, PT, R24, -126, PT ;  /* 0xc2fc00001800780b */ /* 0x000fe20003fce000 */
[--C-:B------:R-:W-:Y:S01]  /*11d0*/  FFMA R29, R29, UR6, -R6.reuse ;  /* 0x000000061d1d7c23 */ /* 0x100fe20008000806 */
[----:B------:R-:W-:Y:S01]  /*11e0*/  FSETP.GEU.AND P5, PT, R28, -126, PT ;  /* 0xc2fc00001c00780b */ /* 0x000fe20003fae000 */
[--C-:B------:R-:W-:Y:S01]  /*11f0*/  FFMA R33, R33, UR6, -R6.reuse ;  /* 0x0000000621217c23 */ /* 0x100fe20008000806 */
[----:B------:R-:W-:Y:S01]  /*1200*/  FSETP.GEU.AND P2, PT, R25, -126, PT ;  /* 0xc2fc00001900780b */ /* 0x000fe20003f4e000 */
[--C-:B------:R-:W-:Y:S01]  /*1210*/  FFMA R32, R32, UR6, -R6.reuse ;  /* 0x0000000620207c23 */ /* 0x100fe20008000806 */
[----:B------:R-:W-:Y:S01]  /*1220*/  FMNMX R5, R51, R0, !PT ;  /* 0x0000000033057209 */ /* 0x000fe20007800000 */
[--C-:B------:R-:W-:Y:S01]  /*1230*/  FFMA R40, R40, UR6, -R6.reuse ;  /* 0x0000000628287c23 */ /* 0x100fe20008000806 */
[----:B------:R-:W-:Y:S01]  /*1240*/  FSETP.GEU.AND P3, PT, R29, -126, PT ;  /* 0xc2fc00001d00780b */ /* 0x000fe20003f6e000 */
[--C-:B------:R-:W-:Y:S01]  /*1250*/  FFMA R37, R37, UR6, -R6.reuse ;  /* 0x0000000625257c23 */ /* 0x100fe20008000806 */
[----:B------:R-:W-:Y:S01]  /*1260*/  FMNMX R0, R54, R5, !PT ;  /* 0x0000000536007209 */ /* 0x000fe20007800000 */
[--C-:B------:R-:W-:Y:S01]  /*1270*/  FFMA R48, R48, UR6, -R6.reuse ;  /* 0x0000000630307c23 */ /* 0x100fe20008000806 */
[----:B------:R-:W-:Y:S01]  /*1280*/  FSETP.GEU.AND P4, PT, R33, -126, PT ;  /* 0xc2fc00002100780b */ /* 0x000fe20003f8e000 */
[----:B------:R-:W-:Y:S01]  /*1290*/  @!P6 FMUL R24, R24, 0.5 ;  /* 0x3f0000001818e820 */ /* 0x000fe20000400000 */
[----:B------:R-:W-:Y:S01]  /*12a0*/  FMNMX R0, R55, R0, !PT ;  /* 0x0000000037007209 */ /* 0x000fe20007800000 */
[----:B------:R-:W-:Y:S01]  /*12b0*/  @!P5 FMUL R28, R28, 0.5 ;  /* 0x3f0000001c1cd820 */ /* 0x000fe20000400000 */
[----:B------:R-:W-:Y:S01]  /*12c0*/  FSETP.GEU.AND P1, PT, R32, -126, PT ;  /* 0xc2fc00002000780b */ /* 0x000fe20003f2e000 */
[----:B------:R-:W-:Y:S01]  /*12d0*/  @!P2 FMUL R25, R25, 0.5 ;  /* 0x3f0000001919a820 */ /* 0x000fe20000400000 */
[--C-:B------:R-:W-:Y:S01]  /*12e0*/  FFMA R41, R41, UR6, -R6.reuse ;  /* 0x0000000629297c23 */ /* 0x100fe20008000806 */
[----:B------:R-:W2:Y:S01]  /*12f0*/  MUFU.EX2 R24, R24 ;  /* 0x0000001800187308 */ /* 0x000ea20000000800 */
[----:B------:R-:W3:Y:S01]  /*1300*/  SHFL.BFLY PT, R5, R0, 0x1, 0x1f ;  /* 0x0c201f0000057f89 */ /* 0x000ee200000e0000 */
[----:B------:R-:W-:Y:S01]  /*1310*/  @!P3 FMUL R29, R29, 0.5 ;  /* 0x3f0000001d1db820 */ /* 0x000fe20000400000 */
[--C-:B------:R-:W-:Y:S01]  /*1320*/  FFMA R45, R45, UR6, -R6.reuse ;  /* 0x000000062d2d7c23 */ /* 0x100fe20008000806 */
[--C-:B------:R-:W-:Y:S01]  /*1330*/  FFMA R49, R49, UR6, -R6.reuse ;  /* 0x0000000631317c23 */ /* 0x100fe20008000806 */
[--C-:B------:R-:W-:Y:S01]  /*1340*/  FFMA R44, R44, UR6, -R6.reuse ;  /* 0x000000062c2c7c23 */ /* 0x100fe20008000806 */
[----:B------:R-:W-:Y:S01]  /*1350*/  @!P4 FMUL R33, R33, 0.5 ;  /* 0x3f0000002121c820 */ /* 0x000fe20000400000 */
[--C-:B------:R-:W-:Y:S01]  /*1360*/  FFMA R52, R52, UR6, -R6.reuse ;  /* 0x0000000634347c23 */ /* 0x100fe20008000806 */
[----:B------:R-:W4:Y:S01]  /*1370*/  MUFU.EX2 R28, R28 ;  /* 0x0000001c001c7308 */ /* 0x000f220000000800 */
[----:B------:R-:W-:Y:S01]  /*1380*/  FFMA R53, R53, UR6, -R6 ;  /* 0x0000000635357c23 */ /* 0x000fe20008000806 */
[----:B------:R-:W-:-:S06]  /*1390*/  @!P1 FMUL R32, R32, 0.5 ;  /* 0x3f00000020209820 */ /* 0x000fcc0000400000 */
[----:B------:R-:W5:Y:S01]  /*13a0*/  MUFU.EX2 R25, R25 ;  /* 0x0000001900197308 */ /* 0x000f620000000800 */
[----:B--2---:R-:W-:Y:S01]  /*13b0*/  @!P6 FMUL R24, R24, R24 ;  /* 0x000000181818e220 */ /* 0x004fe20000400000 */
[----:B------:R-:W-:-:S06]  /*13c0*/  FSETP.GEU.AND P6, PT, R36, -126, PT ;  /* 0xc2fc00002400780b */ /* 0x000fcc0003fce000 */
[----:B------:R-:W2:Y:S01]  /*13d0*/  MUFU.EX2 R29, R29 ;  /* 0x0000001d001d7308 */ /* 0x000ea20000000800 */
[----:B----4-:R-:W-:Y:S01]  /*13e0*/  @!P5 FMUL R28, R28, R28 ;  /* 0x0000001c1c1cd220 */ /* 0x010fe20000400000 */
[----:B------:R-:W-:Y:S02]  /*13f0*/  FSETP.GEU.AND P5, PT, R40, -126, PT ;  /* 0xc2fc00002800780b */ /* 0x000fe40003fae000 */
[----:B---3--:R-:W-:-:S03]  /*1400*/  FMNMX R5, R0, R5, !PT ;  /* 0x0000000500057209 */ /* 0x008fc60007800000 */
[----:B------:R-:W-:Y:S01]  /*1410*/  @!P6 FMUL R36, R36, 0.5 ;  /* 0x3f0000002424e820 */ /* 0x000fe20000400000 */
[----:B------:R-:W3:Y:S01]  /*1420*/  MUFU.EX2 R33, R33 ;  /* 0x0000002100217308 */ /* 0x000ee20000000800 */
[----:B-----5:R-:W-:Y:S01]  /*1430*/  @!P2 FMUL R25, R25, R25 ;  /* 0x000000191919a220 */ /* 0x020fe20000400000 */
[----:B------:R-:W-:Y:S01]  /*1440*/  FSETP.GEU.AND P2, PT, R37, -126, PT ;  /* 0xc2fc00002500780b */ /* 0x000fe20003f4e000 */
[----:B------:R-:W4:Y:S04]  /*1450*/  SHFL.BFLY PT, R4, R5, 0x2, 0x1f ;  /* 0x0c401f0005047f89 */ /* 0x000f2800000e0000 */
[----:B------:R-:W-:Y:S01]  /*1460*/  @!P5 FMUL R40, R40, 0.5 ;  /* 0x3f0000002828d820 */ /* 0x000fe20000400000 */
[----:B------:R-:W5:Y:S01]  /*1470*/  MUFU.EX2 R36, R36 ;  /* 0x0000002400247308 */ /* 0x000f620000000800 */
[----:B--2---:R-:W-:Y:S01]  /*1480*/  @!P3 FMUL R29, R29, R29 ;  /* 0x0000001d1d1db220 */ /* 0x004fe20000400000 */
[----:B------:R-:W-:-:S05]  /*1490*/  FSETP.GEU.AND P3, PT, R41, -126, PT ;  /* 0xc2fc00002900780b */ /* 0x000fca0003f6e000 */
[----:B------:R-:W-:Y:S01]  /*14a0*/  @!P2 FMUL R37, R37, 0.5 ;  /* 0x3f0000002525a820 */ /* 0x000fe20000400000 */
[----:B------:R-:W2:Y:S01]  /*14b0*/  MUFU.EX2 R7, R40 ;  /* 0x0000002800077308 */ /* 0x000ea20000000800 */
[----:B---3--:R-:W-:Y:S01]  /*14c0*/  @!P4 FMUL R33, R33, R33 ;  /* 0x000000212121c220 */ /* 0x008fe20000400000 */
[----:B------:R-:W-:-:S05]  /*14d0*/  FSETP.GEU.AND P4, PT, R45, -126, PT ;  /* 0xc2fc00002d00780b */ /* 0x000fca0003f8e000 */
[----:B------:R-:W-:Y:S01]  /*14e0*/  @!P3 FMUL R41, R41, 0.5 ;  /* 0x3f0000002929b820 */ /* 0x000fe20000400000 */
[----:B------:R-:W3:Y:S01]  /*14f0*/  MUFU.EX2 R32, R32 ;  /* 0x0000002000207308 */ /* 0x000ee20000000800 */
[----:B-----5:R-:W-:Y:S01]  /*1500*/  @!P6 FMUL R36, R36, R36 ;  /* 0x000000242424e220 */ /* 0x020fe20000400000 */
[----:B------:R-:W-:Y:S02]  /*1510*/  FSETP.GEU.AND P6, PT, R48, -126, PT ;  /* 0xc2fc00003000780b */ /* 0x000fe40003fce000 */
[----:B----4-:R-:W-:-:S03]  /*1520*/  FMNMX R4, R5, R4, !PT ;  /* 0x0000000405047209 */ /* 0x010fc60007800000 */
[----:B------:R-:W-:Y:S01]  /*1530*/  @!P4 FMUL R45, R45, 0.5 ;  /* 0x3f0000002d2dc820 */ /* 0x000fe20000400000 */
[----:B------:R-:W4:Y:S01]  /*1540*/  MUFU.EX2 R37, R37 ;  /* 0x0000002500257308 */ /* 0x000f220000000800 */
[----:B--2---:R-:W-:Y:S01]  /*1550*/  @!P5 FMUL R7, R7, R7 ;  /* 0x000000070707d220 */ /* 0x004fe20000400000 */
[----:B------:R-:W-:-:S03]  /*1560*/  FSETP.GEU.AND P5, PT, R49, -126, PT ;  /* 0xc2fc00003100780b */ /* 0x000fc60003fae000 */
[----:B------:R-:W-:Y:S01]  /*1570*/  FADD R2, R24, R7 ;  /* 0x0000000718027221 */ /* 0x000fe20000000000 */
[----:B------:R-:W-:Y:S01]  /*1580*/  F2FP.BF16.F32.PACK_AB R24, R25, R24 ;  /* 0x000000181918723e */ /* 0x000fe200000010ff */
[----:B------:R-:W-:Y:S01]  /*1590*/  @!P6 FMUL R48, R48, 0.5 ;  /* 0x3f0000003030e820 */ /* 0x000fe20000400000 */
[----:B------:R-:W2:Y:S01]  /*15a0*/  MUFU.EX2 R8, R41 ;  /* 0x0000002900087308 */ /* 0x000ea20000000800 */
[----:B---3--:R-:W-:Y:S01]  /*15b0*/  @!P1 FMUL R32, R32, R32 ;  /* 0x0000002020209220 */ /* 0x008fe20000400000 */
[----:B------:R-:W-:-:S05]  /*15c0*/  FSETP.GEU.AND P1, PT, R44, -126, PT ;  /* 0xc2fc00002c00780b */ /* 0x000fca0003f2e000 */
[----:B------:R-:W-:Y:S01]  /*15d0*/  @!P5 FMUL R49, R49, 0.5 ;  /* 0x3f0000003131d820 */ /* 0x000fe20000400000 */
[----:B------:R-:W3:Y:S01]  /*15e0*/  MUFU.EX2 R9, R48 ;  /* 0x0000003000097308 */ /* 0x000ee20000000800 */
[----:B----4-:R-:W-:Y:S01]  /*15f0*/  @!P2 FMUL R37, R37, R37 ;  /* 0x000000252525a220 */ /* 0x010fe20000400000 */
[----:B------:R-:W-:-:S04]  /*1600*/  FSETP.NEU.AND P2, PT, R4, -INF , PT ;  /* 0xff8000000400780b */ /* 0x000fc80003f4d000 */
[----:B------:R-:W-:Y:S01]  /*1610*/  FSEL R0, R4, RZ, P2 ;  /* 0x000000ff04007208 */ /* 0x000fe20001000000 */
[----:B------:R-:W-:Y:S01]  /*1620*/  @!P1 FMUL R44, R44, 0.5 ;  /* 0x3f0000002c2c9820 */ /* 0x000fe20000400000 */
[----:B------:R-:W4:Y:S01]  /*1630*/  MUFU.EX2 R10, R45 ;  /* 0x0000002d000a7308 */ /* 0x000f220000000800 */
[----:B--2---:R-:W-:Y:S01]  /*1640*/  @!P3 FMUL R8, R8, R8 ;  /* 0x000000080808b220 */ /* 0x004fe20000400000 */
[----:B------:R-:W-:Y:S01]  /*1650*/  FSETP.GEU.AND P2, PT, R52, -126, PT ;  /* 0xc2fc00003400780b */ /* 0x000fe20003f4e000 */
[----:B------:R-:W-:Y:S01]  /*1660*/  FMUL R0, R0, UR6 ;  /* 0x0000000600007c20 */ /* 0x000fe20008400000 */
[----:B------:R-:W-:-:S03]  /*1670*/  FSETP.GEU.AND P3, PT, R53, -126, PT ;  /* 0xc2fc00003500780b */ /* 0x000fc60003f6e000 */
[--C-:B------:R-:W-:Y:S01]  /*1680*/  FFMA R30, R30, UR6, -R0.reuse ;  /* 0x000000061e1e7c23 */ /* 0x100fe20008000800 */
[----:B------:R-:W2:Y:S01]  /*1690*/  MUFU.EX2 R6, R49 ;  /* 0x0000003100067308 */ /* 0x000ea20000000800 */
[--C-:B------:R-:W-:Y:S01]  /*16a0*/  FFMA R27, R27, UR6, -R0.reuse ;  /* 0x000000061b1b7c23 */ /* 0x100fe20008000800 */
[--C-:B------:R-:W-:Y:S01]  /*16b0*/  FFMA R31, R31, UR6, -R0.reuse ;  /* 0x000000061f1f7c23 */ /* 0x100fe20008000800 */
[--C-:B------:R-:W-:Y:S01]  /*16c0*/  FFMA R26, R26, UR6, -R0.reuse ;  /* 0x000000061a1a7c23 */ /* 0x100fe20008000800 */
[----:B---3--:R-:W-:Y:S01]  /*16d0*/  @!P6 FMUL R9, R9, R9 ;  /* 0x000000090909e220 */ /* 0x008fe20000400000 */
[----:B------:R-:W-:Y:S01]  /*16e0*/  FSETP.GEU.AND P6, PT, R30, -126, PT ;  /* 0xc2fc00001e00780b */ /* 0x000fe20003fce000 */
[--C-:B------:R-:W-:Y:S01]  /*16f0*/  FFMA R42, R42, UR6, -R0.reuse ;  /* 0x000000062a2a7c23 */ /* 0x100fe20008000800 */
[----:B------:R-:W-:Y:S01]  /*1700*/  @!P2 FMUL R52, R52, 0.5 ;  /* 0x3f0000003434a820 */ /* 0x000fe20000400000 */
[----:B------:R-:W3:Y:S01]  /*1710*/  MUFU.EX2 R5, R44 ;  /* 0x0000002c00057308 */ /* 0x000ee20000000800 */
[----:B----4-:R-:W-:Y:S01]  /*1720*/  @!P4 FMUL R10, R10, R10 ;  /* 0x0000000a0a0ac220 */ /* 0x010fe20000400000 */
[----:B------:R-:W-:Y:S01]  /*1730*/  FSETP.GEU.AND P4, PT, R27, -126, PT ;  /* 0xc2fc00001b00780b */ /* 0x000fe20003f8e000 */
[----:B------:R-:W-:Y:S01]  /*1740*/  @!P3 FMUL R53, R53, 0.5 ;  /* 0x3f0000003535b820 */ /* 0x000fe20000400000 */
[--C-:B------:R-:W-:Y:S01]  /*1750*/  FFMA R34, R34, UR6, -R0.reuse ;  /* 0x0000000622227c23 */ /* 0x100fe20008000800 */
[--C-:B------:R-:W-:Y:S01]  /*1760*/  FFMA R35, R35, UR6, -R0.reuse ;  /* 0x0000000623237c23 */ /* 0x100fe20008000800 */
[--C-:B------:R-:W-:Y:S01]  /*1770*/  FFMA R39, R39, UR6, -R0.reuse ;  /* 0x0000000627277c23 */ /* 0x100fe20008000800 */
[--C-:B------:R-:W-:Y:S01]  /*1780*/  FFMA R50, R50, UR6, -R0.reuse ;  /* 0x0000000632327c23 */ /* 0x100fe20008000800 */
[----:B------:R-:W4:Y:S01]  /*1790*/  MUFU.EX2 R11, R52 ;  /* 0x00000034000b7308 */ /* 0x000f220000000800 */
[----:B--2---:R-:W-:Y:S01]  /*17a0*/  @!P5 FMUL R6, R6, R6 ;  /* 0x000000060606d220 */ /* 0x004fe20000400000 */
[----:B------:R-:W-:Y:S01]  /*17b0*/  FSETP.GEU.AND P5, PT, R31, -126, PT ;  /* 0xc2fc00001f00780b */ /* 0x000fe20003fae000 */
[----:B------:R-:W-:Y:S01]  /*17c0*/  @!P6 FMUL R30, R30, 0.5 ;  /* 0x3f0000001e1ee820 */ /* 0x000fe20000400000 */
[--C-:B------:R-:W-:Y:S01]  /*17d0*/  FFMA R38, R38, UR6, -R0.reuse ;  /* 0x0000000626267c23 */ /* 0x100fe20008000800 */
[--C-:B------:R-:W-:Y:S01]  /*17e0*/  FFMA R43, R43, UR6, -R0.reuse ;  /* 0x000000062b2b7c23 */ /* 0x100fe20008000800 */
[--C-:B------:R-:W-:Y:S01]  /*17f0*/  FFMA R46, R46, UR6, -R0.reuse ;  /* 0x000000062e2e7c23 */ /* 0x100fe20008000800 */
[----:B------:R-:W-:Y:S01]  /*1800*/  @!P4 FMUL R27, R27, 0.5 ;  /* 0x3f0000001b1bc820 */ /* 0x000fe20000400000 */
[----:B------:R-:W2:Y:S01]  /*1810*/  MUFU.EX2 R15, R30 ;  /* 0x0000001e000f7308 */ /* 0x000ea20000000800 */
[----:B---3--:R-:W-:Y:S01]  /*1820*/  @!P1 FMUL R5, R5, R5 ;  /* 0x0000000505059220 */ /* 0x008fe20000400000 */
[----:B------:R-:W-:Y:S01]  /*1830*/  FSETP.GEU.AND P1, PT, R26, -126, PT ;  /* 0xc2fc00001a00780b */ /* 0x000fe20003f2e000 */
[--C-:B------:R-:W-:Y:S01]  /*1840*/  FFMA R51, R51, UR6, -R0.reuse ;  /* 0x0000000633337c23 */ /* 0x100fe20008000800 */
[--C-:B------:R-:W-:Y:S01]  /*1850*/  FFMA R54, R54, UR6, -R0.reuse ;  /* 0x0000000636367c23 */ /* 0x100fe20008000800 */
[--C-:B------:R-:W-:Y:S01]  /*1860*/  FFMA R47, R47, UR6, -R0.reuse ;  /* 0x000000062f2f7c23 */ /* 0x100fe20008000800 */
[----:B------:R-:W-:Y:S01]  /*1870*/  FFMA R0, R55, UR6, -R0 ;  /* 0x0000000637007c23 */ /* 0x000fe20008000800 */
[----:B------:R-:W-:Y:S01]  /*1880*/  @!P5 FMUL R31, R31, 0.5 ;  /* 0x3f0000001f1fd820 */ /* 0x000fe20000400000 */
[----:B------:R-:W3:Y:S01]  /*1890*/  MUFU.EX2 R12, R53 ;  /* 0x00000035000c7308 */ /* 0x000ee20000000800 */
[----:B----4-:R-:W-:Y:S01]  /*18a0*/  @!P2 FMUL R11, R11, R11 ;  /* 0x0000000b0b0ba220 */ /* 0x010fe20000400000 */
[----:B------:R-:W-:Y:S01]  /*18b0*/  FSETP.GEU.AND P2, PT, R34, -126, PT ;  /* 0xc2fc00002200780b */ /* 0x000fe20003f4e000 */
[----:B------:R-:W-:Y:S01]  /*18c0*/  FADD R19, R32, R9 ;  /* 0x0000000920137221 */ /* 0x000fe20000000000 */
[----:B------:R-:W-:Y:S01]  /*18d0*/  FADD R21, R28, R5 ;  /* 0x000000051c157221 */ /* 0x000fe20000000000 */
[----:B------:R-:W-:Y:S01]  /*18e0*/  FADD R23, R33, R6 ;  /* 0x0000000621177221 */ /* 0x000fe20000000000 */
[----:B------:R-:W-:Y:S01]  /*18f0*/  FADD R22, R29, R10 ;  /* 0x0000000a1d167221 */ /* 0x000fe20000000000 */
[----:B------:R-:W-:Y:S01]  /*1900*/  @!P1 FMUL R26, R26, 0.5 ;  /* 0x3f0000001a1a9820 */ /* 0x000fe20000400000 */
[----:B------:R4:W5:Y:S01]  /*1910*/  MUFU.EX2 R14, R27 ;  /* 0x0000001b000e7308 */ /* 0x0009620000000800 */
[----:B--2---:R-:W-:Y:S01]  /*1920*/  @!P6 FMUL R15, R15, R15 ;  /* 0x0000000f0f0fe220 */ /* 0x004fe20000400000 */
[----:B------:R-:W-:Y:S01]  /*1930*/  FSETP.GEU.AND P6, PT, R42, -126, PT ;  /* 0xc2fc00002a00780b */ /* 0x000fe20003fce000 */
[----:B------:R-:W-:Y:S01]  /*1940*/  FADD R30, R2, R19 ;  /* 0x00000013021e7221 */ /* 0x000fe20000000000 */
[----:B------:R-:W-:Y:S01]  /*1950*/  FADD R2, R25, R8 ;  /* 0x0000000819027221 */ /* 0x000fe20000000000 */
[----:B------:R-:W-:-:S02]  /*1960*/  ULOP3.LUT UR6, UR13, 0x8, URZ, 0xc, !UPT ;  /* 0x000000080d067892 */ /* 0x000fc4000f8e0c3f */
[----:B------:R-:W-:Y:S01]  /*1970*/  @!P2 FMUL R34, R34, 0.5 ;  /* 0x3f0000002222a820 */ /* 0x000fe20000400000 */
[----:B------:R-:W2:Y:S01]  /*1980*/  MUFU.EX2 R16, R31 ;  /* 0x0000001f00107308 */ /* 0x000ea20000000800 */
[----:B---3--:R-:W-:Y:S01]  /*1990*/  @!P3 FMUL R12, R12, R12 ;  /* 0x0000000c0c0cb220 */ /* 0x008fe20000400000 */
[----:B------:R-:W-:Y:S01]  /*19a0*/  FSETP.GEU.AND P3, PT, R35, -126, PT ;  /* 0xc2fc00002300780b */ /* 0x000fe20003f6e000 */
[----:B------:R-:W-:Y:S02]  /*19b0*/  FADD R2, R2, R23 ;  /* 0x0000001702027221 */ /* 0x000fe40000000000 */
[----:B----4-:R-:W-:Y:S02]  /*19c0*/  FADD R27, R37, R12 ;  /* 0x0000000c251b7221 */ /* 0x010fe40000000000 */
[----:B------:R-:W-:Y:S01]  /*19d0*/  @!P6 FMUL R42, R42, 0.5 ;  /* 0x3f0000002a2ae820 */ /* 0x000fe20000400000 */
[----:B------:R3:W4:Y:S01]  /*19e0*/  MUFU.EX2 R13, R26 ;  /* 0x0000001a000d7308 */ /* 0x0007220000000800 */
[----:B-----5:R-:W-:Y:S01]  /*19f0*/  @!P4 FMUL R14, R14, R14 ;  /* 0x0000000e0e0ec220 */ /* 0x020fe20000400000 */
[----:B------:R-:W-:Y:S01]  /*1a00*/  FSETP.GEU.AND P4, PT, R39, -126, PT ;  /* 0xc2fc00002700780b */ /* 0x000fe20003f8e000 */
[----:B------:R-:W-:-:S04]  /*1a10*/  FADD R27, R22, R27 ;  /* 0x0000001b161b7221 */ /* 0x000fc80000000000 */
[----:B------:R-:W-:Y:S01]  /*1a20*/  @!P3 FMUL R35, R35, 0.5 ;  /* 0x3f0000002323b820 */ /* 0x000fe20000400000 */
[----:B------:R-:W5:Y:S01]  /*1a30*/  MUFU.EX2 R17, R34 ;  /* 0x0000002200117308 */ /* 0x000f620000000800 */
[----:B--2---:R-:W-:Y:S01]  /*1a40*/  @!P5 FMUL R16, R16, R16 ;  /* 0x000000101010d220 */ /* 0x004fe20000400000 */
[----:B------:R-:W-:Y:S01]  /*1a50*/  FSETP.GEU.AND P5, PT, R50, -126, PT ;  /* 0xc2fc00003200780b */ /* 0x000fe20003fae000 */
[----:B---3--:R-:W-:Y:S01]  /*1a60*/  FADD R26, R36, R11 ;  /* 0x0000000b241a7221 */ /* 0x008fe20000000000 */
[----:B------:R-:W-:Y:S02]  /*1a70*/  FADD R2, R2, R27 ;  /* 0x0000001b02027221 */ /* 0x000fe40000000000 */
[----:B------:R-:W-:Y:S01]  /*1a80*/  F2FP.BF16.F32.PACK_AB R27, R16, R15 ;  /* 0x0000000f101b723e */ /* 0x000fe200000010ff */
[----:B------:R-:W-:Y:S01]  /*1a90*/  @!P4 FMUL R39, R39, 0.5 ;  /* 0x3f0000002727c820 */ /* 0x000fe20000400000 */
[----:B------:R-:W2:Y:S01]  /*1aa0*/  MUFU.EX2 R18, R35 ;  /* 0x0000002300127308 */ /* 0x000ea20000000800 */
[----:B----4-:R-:W-:Y:S01]  /*1ab0*/  @!P1 FMUL R13, R13, R13 ;  /* 0x0000000d0d0d9220 */ /* 0x010fe20000400000 */
[----:B------:R-:W-:Y:S01]  /*1ac0*/  FSETP.GEU.AND P1, PT, R38, -126, PT ;  /* 0xc2fc00002600780b */ /* 0x000fe20003f2e000 */
[----:B------:R-:W-:-:S03]  /*1ad0*/  FADD R21, R21, R26 ;  /* 0x0000001a15157221 */ /* 0x000fc60000000000 */
[----:B------:R-:W-:Y:S01]  /*1ae0*/  F2FP.BF16.F32.PACK_AB R25, R14, R13 ;  /* 0x0000000d0e19723e */ /* 0x000fe200000010ff */
[----:B------:R-:W-:Y:S01]  /*1af0*/  @!P5 FMUL R50, R50, 0.5 ;  /* 0x3f0000003232d820 */ /* 0x000fe20000400000 */
[----:B------:R-:W3:Y:S01]  /*1b00*/  MUFU.EX2 R20, R39 ;  /* 0x0000002700147308 */ /* 0x000ee20000000800 */
[----:B-----5:R-:W-:Y:S01]  /*1b10*/  @!P2 FMUL R17, R17, R17 ;  /* 0x000000111111a220 */ /* 0x020fe20000400000 */
[----:B------:R-:W-:Y:S01]  /*1b20*/  FSETP.GEU.AND P2, PT, R43, -126, PT ;  /* 0xc2fc00002b00780b */ /* 0x000fe20003f4e000 */
[----:B------:R-:W-:Y:S01]  /*1b30*/  FADD R21, R30, R21 ;  /* 0x000000151e157221 */ /* 0x000fe20000000000 */
[----:B------:R-:W-:Y:S02]  /*1b40*/  F2FP.BF16.F32.PACK_AB R30, R37, R36 ;  /* 0x00000024251e723e */ /* 0x000fe400000010ff */
[----:B------:R-:W-:Y:S01]  /*1b50*/  F2FP.BF16.F32.PACK_AB R36, R6, R9 ;  /* 0x000000090624723e */ /* 0x000fe200000010ff */
[----:B------:R-:W-:Y:S01]  /*1b60*/  @!P1 FMUL R38, R38, 0.5 ;  /* 0x3f00000026269820 */ /* 0x000fe20000400000 */
[----:B------:R-:W4:Y:S01]  /*1b70*/  MUFU.EX2 R42, R42 ;  /* 0x0000002a002a7308 */ /* 0x000f220000000800 */
[----:B--2---:R-:W-:Y:S01]  /*1b80*/  @!P3 FMUL R18, R18, R18 ;  /* 0x000000121212b220 */ /* 0x004fe20000400000 */
[----:B------:R-:W-:-:S05]  /*1b90*/  FSETP.GEU.AND P3, PT, R46, -126, PT ;  /* 0xc2fc00002e00780b */ /* 0x000fca0003f6e000 */
[----:B------:R-:W-:Y:S01]  /*1ba0*/  @!P2 FMUL R43, R43, 0.5 ;  /* 0x3f0000002b2ba820 */ /* 0x000fe20000400000 */
[----:B------:R2:W5:Y:S01]  /*1bb0*/  MUFU.EX2 R31, R38 ;  /* 0x00000026001f7308 */ /* 0x0005620000000800 */
[----:B---3--:R-:W-:Y:S01]  /*1bc0*/  @!P4 FMUL R20, R20, R20 ;  /* 0x000000141414c220 */ /* 0x008fe20000400000 */
[----:B------:R-:W-:-:S05]  /*1bd0*/  FSETP.GEU.AND P4, PT, R51, -126, PT ;  /* 0xc2fc00003300780b */ /* 0x000fca0003f8e000 */
[----:B------:R-:W-:Y:S01]  /*1be0*/  @!P3 FMUL R46, R46, 0.5 ;  /* 0x3f0000002e2eb820 */ /* 0x000fe20000400000 */
[----:B------:R-:W3:Y:S01]  /*1bf0*/  MUFU.EX2 R50, R50 ;  /* 0x0000003200327308 */ /* 0x000ee20000000800 */
[----:B----4-:R-:W-:Y:S01]  /*1c00*/  @!P6 FMUL R42, R42, R42 ;  /* 0x0000002a2a2ae220 */ /* 0x010fe20000400000 */
[----:B------:R-:W-:Y:S02]  /*1c10*/  FSETP.GEU.AND P6, PT, R54, -126, PT ;  /* 0xc2fc00003600780b */ /* 0x000fe40003fce000 */
[----:B--2---:R-:W-:Y:S01]  /*1c20*/  F2FP.BF16.F32.PACK_AB R38, R12, R11 ;  /* 0x0000000b0c26723e */ /* 0x004fe200000010ff */
[----:B------:R-:W-:Y:S02]  /*1c30*/  FADD R34, R13, R42 ;  /* 0x0000002a0d227221 */ /* 0x000fe40000000000 */
[----:B------:R-:W-:Y:S01]  /*1c40*/  @!P4 FMUL R51, R51, 0.5 ;  /* 0x3f0000003333c820 */ /* 0x000fe20000400000 */
[----:B------:R-:W2:Y:S01]  /*1c50*/  MUFU.EX2 R43, R43 ;  /* 0x0000002b002b7308 */ /* 0x000ea20000000800 */
[----:B-----5:R-:W-:Y:S01]  /*1c60*/  @!P1 FMUL R31, R31, R31 ;  /* 0x0000001f1f1f9220 */ /* 0x020fe20000400000 */
[----:B------:R-:W-:-:S05]  /*1c70*/  FSETP.GEU.AND P1, PT, R47, -126, PT ;  /* 0xc2fc00002f00780b */ /* 0x000fca0003f2e000 */
[----:B------:R-:W-:Y:S01]  /*1c80*/  @!P6 FMUL R54, R54, 0.5 ;  /* 0x3f0000003636e820 */ /* 0x000fe20000400000 */
[----:B------:R-:W4:Y:S01]  /*1c90*/  MUFU.EX2 R46, R46 ;  /* 0x0000002e002e7308 */ /* 0x000f220000000800 */
[----:B---3--:R-:W-:Y:S01]  /*1ca0*/  @!P5 FMUL R50, R50, R50 ;  /* 0x000000323232d220 */ /* 0x008fe20000400000 */
[----:B------:R-:W-:-:S03]  /*1cb0*/  FSETP.GEU.AND P5, PT, R0, -126, PT ;  /* 0xc2fc00000000780b */ /* 0x000fc60003fae000 */
[----:B------:R-:W-:Y:S02]  /*1cc0*/  FADD R39, R17, R50 ;  /* 0x0000003211277221 */ /* 0x000fe40000000000 */
[----:B------:R-:W-:Y:S01]  /*1cd0*/  @!P1 FMUL R47, R47, 0.5 ;  /* 0x3f0000002f2f9820 */ /* 0x000fe20000400000 */
[----:B------:R-:W3:Y:S01]  /*1ce0*/  MUFU.EX2 R51, R51 ;  /* 0x0000003300337308 */ /* 0x000ee20000000800 */
[----:B--2---:R-:W-:Y:S01]  /*1cf0*/  @!P2 FMUL R43, R43, R43 ;  /* 0x0000002b2b2ba220 */ /* 0x004fe20000400000 */
[----:B------:R-:W-:-:S05]  /*1d00*/  FADD R34, R34, R39 ;  /* 0x0000002722227221 */ /* 0x000fca0000000000 */
[----:B------:R-:W-:Y:S01]  /*1d10*/  @!P5 FMUL R0, R0, 0.5 ;  /* 0x3f0000000000d820 */ /* 0x000fe20000400000 */
[----:B------:R-:W2:Y:S01]  /*1d20*/  MUFU.EX2 R35, R47 ;  /* 0x0000002f00237308 */ /* 0x000ea20000000800 */
[----:B----4-:R-:W-:-:S04]  /*1d30*/  @!P3 FMUL R46, R46, R46 ;  /* 0x0000002e2e2eb220 */ /* 0x010fc80000400000 */
[----:B------:R-:W-:-:S03]  /*1d40*/  FADD R22, R15, R46 ;  /* 0x0000002e0f167221 */ /* 0x000fc60000000000 */
[----:B------:R-:W4:Y:S01]  /*1d50*/  MUFU.EX2 R54, R54 ;  /* 0x0000003600367308 */ /* 0x000f220000000800 */
[----:B---3--:R-:W-:-:S04]  /*1d60*/  @!P4 FMUL R51, R51, R51 ;  /* 0x000000333333c220 */ /* 0x008fc80000400000 */
[----:B------:R-:W-:Y:S01]  /*1d70*/  FADD R39, R18, R51 ;  /* 0x0000003312277221 */ /* 0x000fe20000000000 */
[----:B------:R-:W-:Y:S02]  /*1d80*/  F2FP.BF16.F32.PACK_AB R37, R51, R50 ;  /* 0x000000323325723e */ /* 0x000fe400000010ff */
[----:B------:R3:W5:Y:S01]  /*1d90*/  MUFU.EX2 R19, R0 ;  /* 0x0000000000137308 */ /* 0x0007620000000800 */
[----:B--2---:R-:W-:-:S04]  /*1da0*/  @!P1 FMUL R35, R35, R35 ;  /* 0x0000002323239220 */ /* 0x004fc80000400000 */
[----:B------:R-:W-:Y:S01]  /*1db0*/  FADD R23, R16, R35 ;  /* 0x0000002310177221 */ /* 0x000fe20000000000 */
[----:B------:R-:W-:Y:S01]  /*1dc0*/  F2FP.BF16.F32.PACK_AB R35, R35, R46 ;  /* 0x0000002e2323723e */ /* 0x000fe200000010ff */
[----:B----4-:R-:W-:Y:S01]  /*1dd0*/  @!P6 FMUL R54, R54, R54 ;  /* 0x000000363636e220 */ /* 0x010fe20000400000 */
[----:B---3--:R-:W-:-:S03]  /*1de0*/  FADD R0, R14, R43 ;  /* 0x0000002b0e007221 */ /* 0x008fc60000000000 */
[----:B------:R-:W-:Y:S01]  /*1df0*/  FADD R41, R31, R54 ;  /* 0x000000361f297221 */ /* 0x000fe20000000000 */
[----:B------:R-:W-:Y:S01]  /*1e00*/  FADD R0, R0, R39 ;  /* 0x0000002700007221 */ /* 0x000fe20000000000 */
[----:B------:R-:W-:Y:S01]  /*1e10*/  F2FP.BF16.F32.PACK_AB R31, R20, R31 ;  /* 0x0000001f141f723e */ /* 0x000fe200000010ff */
[----:B-----5:R-:W-:Y:S01]  /*1e20*/  @!P5 FMUL R19, R19, R19 ;  /* 0x000000131313d220 */ /* 0x020fe20000400000 */
[----:B------:R-:W-:Y:S01]  /*1e30*/  FADD R41, R22, R41 ;  /* 0x0000002916297221 */ /* 0x000fe20000000000 */
[----:B------:R-:W-:Y:S02]  /*1e40*/  MOV R22, UR6 ;  /* 0x0000000600167c02 */ /* 0x000fe40008000f00 */
[----:B------:R-:W-:Y:S01]  /*1e50*/  FADD R26, R20, R19 ;  /* 0x00000013141a7221 */ /* 0x000fe20000000000 */
[----:B------:R-:W-:Y:S01]  /*1e60*/  FADD R34, R34, R41 ;  /* 0x0000002922227221 */ /* 0x000fe20000000000 */
[----:B------:R2:W-:Y:S02]  /*1e70*/  SYNCS.ARRIVE.TRANS64.A1T0 RZ, [R22+UR15], RZ ;  /* 0x000000ff16ff79a7 */ /* 0x0005e4000810000f */
[----:B------:R-:W-:Y:S01]  /*1e80*/  FADD R23, R23, R26 ;  /* 0x0000001a17177221 */ /* 0x000fe20000000000 */
[----:B------:R-:W-:-:S02]  /*1e90*/  F2FP.BF16.F32.PACK_AB R26, R29, R28 ;  /* 0x0000001c1d1a723e */ /* 0x000fc400000010ff */
[----:B------:R-:W-:Y:S01]  /*1ea0*/  F2FP.BF16.F32.PACK_AB R28, R33, R32 ;  /* 0x00000020211c723e */ /* 0x000fe200000010ff */
[----:B------:R-:W-:Y:S01]  /*1eb0*/  FADD R23, R0, R23 ;  /* 0x0000001700177221 */ /* 0x000fe20000000000 */
[----:B------:R-:W-:Y:S01]  /*1ec0*/  FADD R0, R21, R2 ;  /* 0x0000000215007221 */ /* 0x000fe20000000000 */
[----:B------:R-:W-:Y:S02]  /*1ed0*/  F2FP.BF16.F32.PACK_AB R32, R8, R7 ;  /* 0x000000070820723e */ /* 0x000fe400000010ff */
[----:B------:R-:W-:Y:S01]  /*1ee0*/  FADD R2, R34, R23 ;  /* 0x0000001722027221 */ /* 0x000fe20000000000 */
[----:B------:R-:W-:Y:S02]  /*1ef0*/  F2FP.BF16.F32.PACK_AB R34, R10, R5 ;  /* 0x000000050a22723e */ /* 0x000fe400000010ff */
[----:B------:R-:W-:Y:S02]  /*1f00*/  F2FP.BF16.F32.PACK_AB R29, R18, R17 ;  /* 0x00000011121d723e */ /* 0x000fe400000010ff */
[----:B------:R-:W-:Y:S01]  /*1f10*/  F2FP.BF16.F32.PACK_AB R33, R43, R42 ;  /* 0x0000002a2b21723e */ /* 0x000fe200000010ff */
[----:B--2---:R-:W-:Y:S06]  /*1f20*/  @!P0 BRA `(.L_x_19) ;  /* 0x0000000000048947 */ /* 0x004fec0003800000 */
[----:B-1----:R-:W-:Y:S01]  /*1f30*/  BPT.TRAP 0x1 ;  /* 0x000000040000795c */ /* 0x002fe20000300000 */
.L_x_19:
[----:B------:R-:W2:Y:S02]  /*1f40*/  SYNCS.PHASECHK.TRANS64.TRYWAIT P1, [UR37+0x7008], R56 ;  /* 0x00700838ff0075a7 */ /* 0x000ea40008020165 */
[----:B--2---:R-:W-:Y:S05]  /*1f50*/  @!P1 BRA `(.L_x_20) ;  /* 0x0000003800b49947 */ /* 0x004fea0003800000 */
.L_x_90:
[----:B------:R-:W-:Y:S01]  /*1f60*/  UIADD3 UR6, UR12, 0x100, URZ ;  /* 0x000001000c067890 */ /* 0x000fe2000fffe03f */
[----:B--2---:R-:W-:Y:S01]  /*1f70*/  WARPGROUP.ARRIVE ;  /* 0x00000000000079c5 */ /* 0x004fe20000000000 */
[----:B------:R-:W-:Y:S01]  /*1f80*/  UMOV UR7, 0x80000020 ;  /* 0x8000002000077882 */ /* 0x000fe20000000000 */
[----:B------:R-:W-:-:S06]  /*1f90*/  F2FP.BF16.F32.PACK_AB R39, R19, R54 ;  /* 0x000000361327723e */ /* 0x000fcc00000010ff */
[----:B------:R-:W-:Y:S01]  /*1fa0*/  HGMMA.64x32x16.F32.BF16 R56, R24, gdesc[UR4].tnspB, RZ, !UPT, gsb0 ;  /* 0x4060000418387df0 */ /* 0x000fe2000c0018ff */
[----:B------:R-:W-:Y:S01]  /*1fb0*/  UIADD3 UR6, UR12, 0x140, URZ ;  /* 0x000001400c067890 */ /* 0x000fe2000fffe03f */
[----:B------:R-:W-:Y:S01]  /*1fc0*/  UMOV UR7, 0x80000020 ;  /* 0x8000002000077882 */ /* 0x000fe20000000000 */
[----:B------:R-:W-:Y:S02]  /*1fd0*/  WARPGROUP.DEPBAR.LE gsb0, 0x0 ;  /* 0x00008000000079c5 */ /* 0x000fe40000010000 */
[----:B------:R-:W-:-:S06]  /*1fe0*/  WARPGROUP.ARRIVE ;  /* 0x00000000000079c5 */ /* 0x000fcc0000000000 */
[----:B------:R-:W-:Y:S01]  /*1ff0*/  HGMMA.64x32x16.F32.BF16 R56, R28, gdesc[UR4].tnspB, R56, gsb0 ;  /* 0x406000041c387df0 */ /* 0x000fe20008001838 */
        /* <DEDUP_REMOVED lines=9> */
[----:B------:R-:W-:Y:S03]  /*2090*/  HGMMA.64x32x16.F32.BF16 R56, R36, gdesc[UR4].tnspB, R56, gsb0 ;  /* 0x4060000424387df0 */ /* 0x000fe60008001838 */
[----:B------:R-:W-:Y:S02]  /*20a0*/  WARPGROUP.DEPBAR.LE gsb0, 0x0 ;  /* 0x00008000000079c5 */ /* 0x000fe40000010000 */
[----:B------:R-:W-:Y:S05]  /*20b0*/  @!P0 BRA `(.L_x_21) ;  /* 0x0000000000048947 */ /* 0x000fea0003800000 */
[----:B-1----:R-:W-:Y:S01]  /*20c0*/  BPT.TRAP 0x1 ;  /* 0x000000040000795c */ /* 0x002fe20000300000 */
.L_x_21:
[----:B------:R-:W-:Y:S02]  /*20d0*/  UISETP.EQ.AND UP0, UPT, UR36, URZ, !UP0 ;  /* 0x0000003f2400728c */ /* 0x000fe4000c702270 */
[----:B------:R-:W-:Y:S02]  /*20e0*/  UIADD3 UR6, UR37, 0x7028, URZ ;  /* 0x0000702825067890 */ /* 0x000fe4000fffe03f */
[----:B------:R-:W-:Y:S02]  /*20f0*/  USEL UR7, URZ, 0x1, !UP0 ;  /* 0x000000013f077887 */ /* 0x000fe4000c000000 */
[----:B------:R-:W-:Y:S02]  /*2100*/  UPRMT UR6, URZ, 0x654, UR6 ;  /* 0x000006543f067896 */ /* 0x000fe40008000006 */
[----:B------:R-:W-:-:S04]  /*2110*/  USEL UR7, UR7, 0x2, UP1 ;  /* 0x0000000207077887 */ /* 0x000fc80008800000 */
[----:B------:R-:W-:-:S03]  /*2120*/  UISETP.GT.U32.AND UP0, UPT, UR7, 0x1, UPT ;  /* 0x000000010700788c */ /* 0x000fc6000bf04070 */
[----:B------:R-:W-:Y:S03]  /*2130*/  SYNCS.ARRIVE.TRANS64.RED.A1T0 RZ, [UR6], RZ ;  /* 0x000000ffffff79a7 */ /* 0x000fe60008100406 */
[----:B------:R-:W-:-:S13]  /*2140*/  PLOP3.LUT P1, PT, PT, PT, UP0, 0x80, 0x0 ;  /* 0x000000000000781c */ /* 0x000fda0003f2f008 */
[----:B------:R-:W-:Y:S05]  /*2150*/  @P1 BRA `(.L_x_22) ;  /* 0x0000000000041947 */ /* 0x000fea0003800000 */
[----:B-1----:R-:W-:Y:S01]  /*2160*/  BPT.TRAP 0x1 ;  /* 0x000000040000795c */ /* 0x002fe20000300000 */
.L_x_22:
[----:B------:R-:W2:Y:S02]  /*2170*/  LDC R5, c[0x0][0x28c] ;  /* 0x0000a300ff057b82 */ /* 0x000ea40000000800 */
[----:B--2---:R-:W-:-:S13]  /*2180*/  ISETP.GE.AND P2, PT, R5, 0x41, PT ;  /* 0x000000410500780c */ /* 0x004fda0003f46270 */
[----:B------:R-:W-:Y:S05]  /*2190*/  @!P2 BRA `(.L_x_23) ;  /* 0x0000001400e0a947 */ /* 0x000fea0003800000 */
[----:B------:R-:W-:Y:S01]  /*21a0*/  VIADD R5, R5, 0x3f ;  /* 0x0000003f05057836 */ /* 0x000fe20000000000 */
[----:B------:R-:W-:Y:S01]  /*21b0*/  MOV R9, R4 ;  /* 0x0000000400097202 */ /* 0x000fe20000000f00 */
[----:B------:R-:W-:Y:S01]  /*21c0*/  IMAD.MOV.U32 R7, RZ, RZ, R3 ;  /* 0x000000ffff077224 */ /* 0x000fe200078e0003 */
[----:B------:R-:W-:Y:S01]  /*21d0*/  UMOV UR13, 0x2 ;  /* 0x00000002000d7882 */ /* 0x000fe20000000000 */
[----:B------:R-:W-:Y:S01]  /*21e0*/  UMOV UR15, 0x1 ;  /* 0x00000001000f7882 */ /* 0x000fe20000000000 */
[----:B------:R-:W-:Y:S01]  /*21f0*/  SHF.R.S32.HI R6, RZ, 0x1f, R5 ;  /* 0x0000001fff067819 */ /* 0x000fe20000011405 */
[----:B------:R-:W-:-:S03]  /*2200*/  ULDC UR16, c[0x0][0x604] ;  /* 0x0001810000107ab9 */ /* 0x000fc60000000800 */
[----:B------:R-:W-:Y:S01]  /*2210*/  LEA.HI R6, R6, R5, RZ, 0x6 ;  /* 0x0000000506067211 */ /* 0x000fe200078f30ff */
[----:B------:R-:W-:-:S03]  /*2220*/  IMAD.MOV.U32 R5, RZ, RZ, RZ ;  /* 0x000000ffff057224 */ /* 0x000fc600078e00ff */
[----:B------:R-:W-:-:S07]  /*2230*/  SHF.R.S32.HI R6, RZ, 0x6, R6 ;  /* 0x00000006ff067819 */ /* 0x000fce0000011406 */
.L_x_34:
[----:B------:R-:W-:-:S13]  /*2240*/  PLOP3.LUT P3, PT, PT, PT, UP1, 0x80, 0x0 ;  /* 0x000000000000781c */ /* 0x000fda0003f6f018 */
[----:B------:R-:W-:Y:S05]  /*2250*/  @!P3 BRA `(.L_x_24) ;  /* 0x000000000004b947 */ /* 0x000fea0003800000 */
[----:B-1----:R-:W-:Y:S01]  /*2260*/  BPT.TRAP 0x1 ;  /* 0x000000040000795c */ /* 0x002fe20000300000 */
.L_x_24:
[----:B------:R-:W-:Y:S01]  /*2270*/  ULEA UR6, UR13, UR37, 0x3 ;  /* 0x000000250d067291 */ /* 0x000fe2000f8e183f */
[----:B------:R-:W-:-:S08]  /*2280*/  SHF.L.U32 R3, R5, 0x1f, RZ ;  /* 0x0000001f05037819 */ /* 0x000fd000000006ff */
[----:B------:R-:W2:Y:S02]  /*2290*/  SYNCS.PHASECHK.TRANS64.TRYWAIT P2, [UR6+0x7000], R3 ;  /* 0x00700003ff0075a7 */ /* 0x000ea40008040146 */
[----:B--2---:R-:W-:Y:S05]  /*22a0*/  @!P2 BRA `(.L_x_25) ;  /* 0x0000003400f8a947 */ /* 0x004fea0003800000 */
.L_x_91:
[----:B------:R-:W-:Y:S01]  /*22b0*/  ULEA UR6, UR13, UR14, 0x8 ;  /* 0x0000000e0d067291 */ /* 0x000fe2000f8e403f */
[----:B------:R-:W-:Y:S01]  /*22c0*/  WARPGROUP.ARRIVE ;  /* 0x00000000000079c5 */ /* 0x000fe20000000000 */
[----:B------:R-:W-:Y:S01]  /*22d0*/  UMOV UR7, 0x80000020 ;  /* 0x8000002000077882 */ /* 0x000fe20000000000 */
[----:B------:R-:W-:Y:S01]  /*22e0*/  UMOV UR11, 0x80000020 ;  /* 0x80000020000b7882 */ /* 0x000fe20000000000 */
[----:B------:R-:W-:Y:S02]  /*22f0*/  UIADD3 UR10, UR6, 0x2, URZ ;  /* 0x00000002060a7890 */ /* 0x000fe4000fffe03f */
[----:B------:R-:W-:-:S03]  /*2300*/  UIADD3 UR13, UR13, 0x1, URZ ;  /* 0x000000010d0d7890 */ /* 0x000fc6000fffe03f */
[----:B------:R-:W-:Y:S01]  /*2310*/  HGMMA.64x64x16.F32.BF16 R24, gdesc[UR4], RZ, !UPT, gsb0 ;  /* 0x00e00000041879f0 */ /* 0x000fe2000c0018ff */
[----:B------:R-:W-:-:S04]  /*2320*/  UISETP.NE.AND UP0, UPT, UR13, 0x5, UPT ;  /* 0x000000050d00788c */ /* 0x000fc8000bf05270 */
[----:B------:R-:W-:Y:S02]  /*2330*/  USEL UR6, URZ, 0x1, UP0 ;  /* 0x000000013f067887 */ /* 0x000fe40008000000 */
[----:B------:R-:W-:-:S04]  /*2340*/  USEL UR13, UR13, URZ, UP0 ;  /* 0x0000003f0d0d7287 */ /* 0x000fc80008000000 */
[----:B------:R-:W-:Y:S01]  /*2350*/  LOP3.LUT R72, R5, UR6, RZ, 0x3c, !PT ;  /* 0x0000000605487c12 */ /* 0x000fe2000f8e3cff */
[----:B------:R-:W-:Y:S02]  /*2360*/  WARPGROUP.DEPBAR.LE gsb0, 0x0 ;  /* 0x00008000000079c5 */ /* 0x000fe40000010000 */
[----:B------:R-:W-:-:S06]  /*2370*/  WARPGROUP.ARRIVE ;  /* 0x00000000000079c5 */ /* 0x000fcc0000000000 */
[----:B------:R-:W-:Y:S03]  /*2380*/  HGMMA.64x64x16.F32.BF16 R24, gdesc[UR8], R24, gsb0 ;  /* 0x00e00000081879f0 */ /* 0x000fe60008001818 */
[----:B------:R-:W-:Y:S02]  /*2390*/  WARPGROUP.DEPBAR.LE gsb0, 0x0 ;  /* 0x00008000000079c5 */ /* 0x000fe40000010000 */
[----:B------:R-:W-:Y:S05]  /*23a0*/  @!P3 BRA `(.L_x_26) ;  /* 0x000000000004b947 */ /* 0x000fea0003800000 */
[----:B-1----:R-:W-:Y:S01]  /*23b0*/  BPT.TRAP 0x1 ;  /* 0x000000040000795c */ /* 0x002fe20000300000 */
.L_x_26:
[----:B--2---:R-:W-:Y:S01]  /*23c0*/  FMNMX R4, R24, R7, !PT ;  /* 0x0000000718047209 */ /* 0x004fe20007800000 */
[----:B------:R-:W-:Y:S01]  /*23d0*/  ULEA UR6, UR13, UR37, 0x3 ;  /* 0x000000250d067291 */ /* 0x000fe2000f8e183f */
[----:B------:R-:W-:Y:S02]  /*23e0*/  FMNMX R10, R26, R9, !PT ;  /* 0x000000091a0a7209 */ /* 0x000fe40007800000 */
        /* <DEDUP_REMOVED lines=27> */
[C---:B------:R-:W-:Y:S01]  /*25a0*/  FMUL R5, R8.reuse, UR16 ;  /* 0x0000001008057c20 */ /* 0x040fe20008400000 */
[----:B------:R-:W-:Y:S01]  /*25b0*/  FMNMX R11, R39, R4, !PT ;  /* 0x00000004270b7209 */ /* 0x000fe20007800000 */
[----:B------:R-:W-:Y:S02]  /*25c0*/  FADD R8, -R8, R7 ;  /* 0x0000000708087221 */ /* 0x000fe40000000100 */
[--C-:B------:R-:W-:Y:S01]  /*25d0*/  FFMA R24, R24, UR16, -R5.reuse ;  /* 0x0000001018187c23 */ /* 0x100fe20008000805 */
[--C-:B------:R-:W-:Y:S01]  /*25e0*/  FFMA R25, R25, UR16, -R5.reuse ;  /* 0x0000001019197c23 */ /* 0x100fe20008000805 */
[----:B------:R-:W-:Y:S01]  /*25f0*/  FMNMX R4, R42, R11, !PT ;  /* 0x0000000b2a047209 */ /* 0x000fe20007800000 */
[--C-:B------:R-:W-:Y:S01]  /*2600*/  FFMA R28, R28, UR16, -R5.reuse ;  /* 0x000000101c1c7c23 */ /* 0x100fe20008000805 */
        /* <DEDUP_REMOVED lines=14> */
[----:B------:R-:W-:Y:S01]  /*26f0*/  @!P5 FMUL R24, R24, 0.5 ;  /* 0x3f0000001818d820 */ /* 0x000fe20000400000 */
[----:B------:R-:W-:Y:S01]  /*2700*/  FSETP.GEU.AND P6, PT, R32, -126, PT ;  /* 0xc2fc00002000780b */ /* 0x000fe20003fce000 */
[----:B------:R-:W-:Y:S01]  /*2710*/  @!P3 FMUL R25, R25, 0.5 ;  /* 0x3f0000001919b820 */ /* 0x000fe20000400000 */
[----:B------:R-:W-:Y:S01]  /*2720*/  FMNMX R4, R50, R11, !PT ;  /* 0x0000000b32047209 */ /* 0x000fe20007800000 */
[--C-:B------:R-:W-:Y:S01]  /*2730*/  FFMA R44, R44, UR16, -R5.reuse ;  /* 0x000000102c2c7c23 */ /* 0x100fe20008000805 */
[--C-:B------:R-:W-:Y:S01]  /*2740*/  FFMA R45, R45, UR16, -R5.reuse ;  /* 0x000000102d2d7c23 */ /* 0x100fe20008000805 */
[----:B------:R-:W2:Y:S01]  /*2750*/  MUFU.EX2 R24, R24 ;  /* 0x0000001800187308 */ /* 0x000ea20000000800 */
[----:B------:R-:W-:Y:S01]  /*2760*/  FMNMX R11, R51, R4, !PT ;  /* 0x00000004330b7209 */ /* 0x000fe20007800000 */
[----:B------:R-:W-:Y:S01]  /*2770*/  @!P2 FMUL R28, R28, 0.5 ;  /* 0x3f0000001c1ca820 */ /* 0x000fe20000400000 */
[--C-:B------:R-:W-:Y:S01]  /*2780*/  FFMA R48, R48, UR16, -R5.reuse ;  /* 0x0000001030307c23 */ /* 0x100fe20008000805 */
[----:B------:R-:W-:Y:S01]  /*2790*/  @!P4 FMUL R29, R29, 0.5 ;  /* 0x3f0000001d1dc820 */ /* 0x000fe20000400000 */
[----:B------:R-:W-:Y:S01]  /*27a0*/  FMNMX R4, R54, R11, !PT ;  /* 0x0000000b36047209 */ /* 0x000fe20007800000 */
[--C-:B------:R-:W-:Y:S01]  /*27b0*/  FFMA R49, R49, UR16, -R5.reuse ;  /* 0x0000001031317c23 */ /* 0x100fe20008000805 */
[--C-:B------:R-:W-:Y:S01]  /*27c0*/  FFMA R52, R52, UR16, -R5.reuse ;  /* 0x0000001034347c23 */ /* 0x100fe20008000805 */
[----:B------:R-:W3:Y:S01]  /*27d0*/  MUFU.EX2 R25, R25 ;  /* 0x0000001900197308 */ /* 0x000ee20000000800 */
[----:B------:R-:W-:Y:S01]  /*27e0*/  FMNMX R4, R55, R4, !PT ;  /* 0x0000000437047209 */ /* 0x000fe20007800000 */
[----:B------:R-:W-:Y:S01]  /*27f0*/  @!P6 FMUL R32, R32, 0.5 ;  /* 0x3f0000002020e820 */ /* 0x000fe20000400000 */
[----:B------:R-:W-:Y:S01]  /*2800*/  FFMA R53, R53, UR16, -R5 ;  /* 0x0000001035357c23 */ /* 0x000fe20008000805 */
[----:B------:R-:W-:-:S02]  /*2810*/  FMUL R8, R8, UR16 ;  /* 0x0000001008087c20 */ /* 0x000fc40008400000 */
[----:B------:R-:W4:Y:S02]  /*2820*/  SHFL.BFLY PT, R11, R4, 0x1, 0x1f ;  /* 0x0c201f00040b7f89 */ /* 0x000f2400000e0000 */
[----:B------:R-:W5:Y:S01]  /*2830*/  MUFU.EX2 R28, R28 ;  /* 0x0000001c001c7308 */ /* 0x000f620000000800 */
[----:B--2---:R-:W-:Y:S01]  /*2840*/  @!P5 FMUL R24, R24, R24 ;  /* 0x000000181818d220 */ /* 0x004fe20000400000 */
[----:B------:R-:W-:-:S06]  /*2850*/  FSETP.GEU.AND P5, PT, R33, -126, PT ;  /* 0xc2fc00002100780b */ /* 0x000fcc0003fae000 */
        /* <DEDUP_REMOVED lines=11> */
[----:B------:R-:W-:Y:S01]  /*2910*/  FSETP.GEU.AND P4, PT, R40, -126, PT ;  /* 0xc2fc00002800780b */ /* 0x000fe20003f8e000 */
[----:B------:R-:W2:Y:S04]  /*2920*/  SHFL.BFLY PT, R15, R4, 0x2, 0x1f ;  /* 0x0c401f00040f7f89 */ /* 0x000ea800000e0000 */
[----:B------:R-:W-:Y:S01]  /*2930*/  @!P2 FMUL R37, R37, 0.5 ;  /* 0x3f0000002525a820 */ /* 0x000fe20000400000 */
[----:B------:R-:W5:Y:S01]  /*2940*/  MUFU.EX2 R36, R36 ;  /* 0x0000002400247308 */ /* 0x000f620000000800 */
[----:B---3--:R-:W-:Y:S01]  /*2950*/  @!P6 FMUL R32, R32, R32 ;  /* 0x000000202020e220 */ /* 0x008fe20000400000 */
[----:B------:R-:W-:-:S05]  /*2960*/  FSETP.GEU.AND P6, PT, R41, -126, PT ;  /* 0xc2fc00002900780b */ /* 0x000fca0003fce000 */
[----:B------:R-:W-:Y:S01]  /*2970*/  @!P4 FMUL R40, R40, 0.5 ;  /* 0x3f0000002828c820 */ /* 0x000fe20000400000 */
[----:B------:R-:W3:Y:S01]  /*2980*/  MUFU.EX2 R37, R37 ;  /* 0x0000002500257308 */ /* 0x000ee20000000800 */
[----:B----4-:R-:W-:Y:S01]  /*2990*/  @!P5 FMUL R33, R33, R33 ;  /* 0x000000212121d220 */ /* 0x010fe20000400000 */
[----:B------:R-:W-:-:S05]  /*29a0*/  FSETP.GEU.AND P5, PT, R44, -126, PT ;  /* 0xc2fc00002c00780b */ /* 0x000fca0003fae000 */
[----:B------:R-:W-:Y:S01]  /*29b0*/  @!P6 FMUL R41, R41, 0.5 ;  /* 0x3f0000002929e820 */ /* 0x000fe20000400000 */
[----:B------:R-:W4:Y:S01]  /*29c0*/  MUFU.EX2 R11, R40 ;  /* 0x00000028000b7308 */ /* 0x000f220000000800 */
[----:B-----5:R-:W-:Y:S01]  /*29d0*/  @!P3 FMUL R36, R36, R36 ;  /* 0x000000242424b220 */ /* 0x020fe20000400000 */
[----:B------:R-:W-:Y:S02]  /*29e0*/  FSETP.GEU.AND P3, PT, R45, -126, PT ;  /* 0xc2fc00002d00780b */ /* 0x000fe40003f6e000 */
[----:B--2---:R-:W-:-:S03]  /*29f0*/  FMNMX R4, R4, R15, !PT ;  /* 0x0000000f04047209 */ /* 0x004fc60007800000 */
[----:B------:R-:W-:Y:S01]  /*2a00*/  @!P5 FMUL R44, R44, 0.5 ;  /* 0x3f0000002c2cd820 */ /* 0x000fe20000400000 */
[----:B------:R-:W2:Y:S01]  /*2a10*/  MUFU.EX2 R10, R41 ;  /* 0x00000029000a7308 */ /* 0x000ea20000000800 */
        /* <DEDUP_REMOVED lines=8> */
[----:B--2---:R-:W-:Y:S01]  /*2aa0*/  @!P6 FMUL R10, R10, R10 ;  /* 0x0000000a0a0ae220 */ /* 0x004fe20000400000 */
[----:B------:R-:W-:-:S03]  /*2ab0*/  FSETP.NEU.AND P6, PT, R4, -INF , PT ;  /* 0xff8000000400780b */ /* 0x000fc60003fcd000 */
[----:B------:R-:W-:Y:S01]  /*2ac0*/  FADD R7, R25, R10 ;  /* 0x0000000a19077221 */ /* 0x000fe20000000000 */
[----:B------:R-:W-:Y:S01]  /*2ad0*/  FSEL R18, R4, RZ, P6 ;  /* 0x000000ff04127208 */ /* 0x000fe20003000000 */
[----:B------:R-:W-:Y:S01]  /*2ae0*/  @!P4 FMUL R49, R49, 0.5 ;  /* 0x3f0000003131c820 */ /* 0x000fe20000400000 */
[----:B------:R-:W-:Y:S01]  /*2af0*/  FSETP.GEU.AND P6, PT, R52, -126, PT ;  /* 0xc2fc00003400780b */ /* 0x000fe20003fce000 */
[----:B---3--:R-:W-:Y:S01]  /*2b00*/  @!P5 FMUL R13, R13, R13 ;  /* 0x0000000d0d0dd220 */ /* 0x008fe20000400000 */
[----:B------:R-:W2:Y:S01]  /*2b10*/  MUFU.EX2 R15, R48 ;  /* 0x00000030000f7308 */ /* 0x000ea20000000800 */
[C---:B------:R-:W-:Y:S01]  /*2b20*/  FMUL R17, R18.reuse, UR16 ;  /* 0x0000001012117c20 */ /* 0x040fe20008400000 */
[----:B------:R-:W-:Y:S01]  /*2b30*/  FSETP.GEU.AND P5, PT, R53, -126, PT ;  /* 0xc2fc00003500780b */ /* 0x000fe20003fae000 */
[----:B------:R-:W-:Y:S01]  /*2b40*/  FADD R18, -R18, R9 ;  /* 0x0000000912127221 */ /* 0x000fe20000000100 */
[----:B------:R-:W-:Y:S01]  /*2b50*/  FADD R9, R24, R11 ;  /* 0x0000000b18097221 */ /* 0x000fe20000000000 */
[--C-:B------:R-:W-:Y:S01]  /*2b60*/  FFMA R26, R26, UR16, -R17.reuse ;  /* 0x000000101a1a7c23 */ /* 0x100fe20008000811 */
[--C-:B------:R-:W-:Y:S01]  /*2b70*/  FFMA R27, R27, UR16, -R17.reuse ;  /* 0x000000101b1b7c23 */ /* 0x100fe20008000811 */
[----:B----4-:R-:W-:Y:S01]  /*2b80*/  @!P3 FMUL R12, R12, R12 ;  /* 0x0000000c0c0cb220 */ /* 0x010fe20000400000 */
[----:B------:R-:W3:Y:S01]  /*2b90*/  MUFU.EX2 R14, R49 ;  /* 0x00000031000e7308 */ /* 0x000ee20000000800 */
[--C-:B------:R-:W-:Y:S01]  /*2ba0*/  FFMA R19, R30, UR16, -R17.reuse ;  /* 0x000000101e137c23 */ /* 0x100fe20008000811 */
[----:B------:R-:W-:Y:S01]  /*2bb0*/  FSETP.GEU.AND P3, PT, R26, -126, PT ;  /* 0xc2fc00001a00780b */ /* 0x000fe20003f6e000 */
[----:B------:R-:W-:Y:S01]  /*2bc0*/  @!P6 FMUL R52, R52, 0.5 ;  /* 0x3f0000003434e820 */ /* 0x000fe20000400000 */
[--C-:B------:R-:W-:Y:S01]  /*2bd0*/  FFMA R20, R31, UR16, -R17.reuse ;  /* 0x000000101f147c23 */ /* 0x100fe20008000811 */
[--C-:B------:R-:W-:Y:S01]  /*2be0*/  FFMA R21, R34, UR16, -R17.reuse ;  /* 0x0000001022157c23 */ /* 0x100fe20008000811 */
[--C-:B------:R-:W-:Y:S01]  /*2bf0*/  FFMA R22, R35, UR16, -R17.reuse ;  /* 0x0000001023167c23 */ /* 0x100fe20008000811 */
[----:B------:R-:W-:Y:S01]  /*2c00*/  @!P5 FMUL R53, R53, 0.5 ;  /* 0x3f0000003535d820 */ /* 0x000fe20000400000 */
[----:B------:R-:W4:Y:S01]  /*2c10*/  MUFU.EX2 R5, R52 ;  /* 0x0000003400057308 */ /* 0x000f220000000800 */
[----:B--2---:R-:W-:Y:S01]  /*2c20*/  @!P2 FMUL R15, R15, R15 ;  /* 0x0000000f0f0fa220 */ /* 0x004fe20000400000 */
[----:B------:R-:W-:Y:S01]  /*2c30*/  FSETP.GEU.AND P2, PT, R27, -126, PT ;  /* 0xc2fc00001b00780b */ /* 0x000fe20003f4e000 */
[--C-:B------:R-:W-:Y:S01]  /*2c40*/  FFMA R42, R42, UR16, -R17.reuse ;  /* 0x000000102a2a7c23 */ /* 0x100fe20008000811 */
        /* <DEDUP_REMOVED lines=9> */
[----:B------:R-:W-:Y:S01]  /*2ce0*/  FFMA R54, R54, UR16, -R17 ;  /* 0x0000001036367c23 */ /* 0x000fe20008000811 */
[----:B------:R-:W-:Y:S01]  /*2cf0*/  F2FP.BF16.F32.PACK_AB R24, R25, R24 ;  /* 0x000000181918723e */ /* 0x000fe200000010ff */
[----:B------:R-:W-:Y:S01]  /*2d00*/  @!P2 FMUL R27, R27, 0.5 ;  /* 0x3f0000001b1ba820 */ /* 0x000fe20000400000 */
[----:B------:R3:W5:Y:S01]  /*2d10*/  MUFU.EX2 R23, R26 ;  /* 0x0000001a00177308 */ /* 0x0007620000000800 */
[----:B----4-:R-:W-:Y:S01]  /*2d20*/  @!P6 FMUL R5, R5, R5 ;  /* 0x000000050505e220 */ /* 0x010fe20000400000 */
[----:B------:R-:W-:-:S05]  /*2d30*/  FSETP.GEU.AND P6, PT, R20, -126, PT ;  /* 0xc2fc00001400780b */ /* 0x000fca0003fce000 */
[----:B------:R-:W-:Y:S01]  /*2d40*/  @!P4 FMUL R19, R19, 0.5 ;  /* 0x3f0000001313c820 */ /* 0x000fe20000400000 */
[----:B------:R-:W4:Y:S01]  /*2d50*/  MUFU.EX2 R30, R27 ;  /* 0x0000001b001e7308 */ /* 0x000f220000000800 */
[----:B--2---:R-:W-:Y:S01]  /*2d60*/  @!P5 FMUL R16, R16, R16 ;  /* 0x000000101010d220 */ /* 0x004fe20000400000 */
[----:B------:R-:W-:Y:S01]  /*2d70*/  FSETP.GEU.AND P5, PT, R21, -126, PT ;  /* 0xc2fc00001500780b */ /* 0x000fe20003fae000 */
[----:B---3--:R-:W-:-:S04]  /*2d80*/  FFMA R26, R38, UR16, -R17 ;  /* 0x00000010261a7c23 */ /* 0x008fc80008000811 */
[----:B------:R-:W-:Y:S01]  /*2d90*/  @!P6 FMUL R20, R20, 0.5 ;  /* 0x3f0000001414e820 */ /* 0x000fe20000400000 */
[----:B------:R2:W3:Y:S01]  /*2da0*/  MUFU.EX2 R31, R19 ;  /* 0x00000013001f7308 */ /* 0x0004e20000000800 */
[----:B-----5:R-:W-:Y:S01]  /*2db0*/  @!P3 FMUL R23, R23, R23 ;  /* 0x000000171717b220 */ /* 0x020fe20000400000 */
[----:B------:R-:W-:-:S05]  /*2dc0*/  FSETP.GEU.AND P3, PT, R22, -126, PT ;  /* 0xc2fc00001600780b */ /* 0x000fca0003f6e000 */
[----:B------:R-:W-:Y:S01]  /*2dd0*/  @!P5 FMUL R21, R21, 0.5 ;  /* 0x3f0000001515d820 */ /* 0x000fe20000400000 */
[----:B------:R5:W1:Y:S01]  /*2de0*/  MUFU.EX2 R34, R20 ;  /* 0x0000001400227308 */ /* 0x000a620000000800 */
[--C-:B--2---:R-:W-:Y:S01]  /*2df0*/  FFMA R19, R39, UR16, -R17.reuse ;  /* 0x0000001027137c23 */ /* 0x104fe20008000811 */
[----:B----4-:R-:W-:Y:S01]  /*2e00*/  @!P2 FMUL R30, R30, R30 ;  /* 0x0000001e1e1ea220 */ /* 0x010fe20000400000 */
[----:B------:R-:W-:Y:S01]  /*2e10*/  FSETP.GEU.AND P2, PT, R26, -126, PT ;  /* 0xc2fc00001a00780b */ /* 0x000fe20003f4e000 */
[----:B------:R-:W-:-:S03]  /*2e20*/  FFMA R17, R55, UR16, -R17 ;  /* 0x0000001037117c23 */ /* 0x000fc60008000811 */
[----:B------:R-:W-:Y:S01]  /*2e30*/  @!P3 FMUL R22, R22, 0.5 ;  /* 0x3f0000001616b820 */ /* 0x000fe20000400000 */
[----:B------:R-:W2:Y:S01]  /*2e40*/  MUFU.EX2 R35, R21 ;  /* 0x0000001500237308 */ /* 0x000ea20000000800 */
[----:B---3--:R-:W-:Y:S01]  /*2e50*/  @!P4 FMUL R31, R31, R31 ;  /* 0x0000001f1f1fc220 */ /* 0x008fe20000400000 */
[----:B------:R-:W-:Y:S01]  /*2e60*/  FSETP.GEU.AND P4, PT, R19, -126, PT ;  /* 0xc2fc00001300780b */ /* 0x000fe20003f8e000 */
[----:B-----5:R-:W-:Y:S01]  /*2e70*/  FADD R20, R32, R15 ;  /* 0x0000000f20147221 */ /* 0x020fe20000000000 */
[----:B------:R-:W-:-:S03]  /*2e80*/  F2FP.BF16.F32.PACK_AB R25, R30, R23 ;  /* 0x000000171e19723e */ /* 0x000fc600000010ff */
[----:B------:R-:W-:Y:S01]  /*2e90*/  FADD R9, R9, R20 ;  /* 0x0000001409097221 */ /* 0x000fe20000000000 */
[----:B------:R3:W4:Y:S01]  /*2ea0*/  MUFU.EX2 R38, R22 ;  /* 0x0000001600267308 */ /* 0x0007220000000800 */
[----:B------:R-:W-:Y:S01]  /*2eb0*/  @!P2 FMUL R26, R26, 0.5 ;  /* 0x3f0000001a1aa820 */ /* 0x000fe20000400000 */
[----:B-1----:R-:W-:Y:S01]  /*2ec0*/  @!P6 FMUL R34, R34, R34 ;  /* 0x000000222222e220 */ /* 0x002fe20000400000 */
[----:B------:R-:W-:-:S04]  /*2ed0*/  FSETP.GEU.AND P6, PT, R42, -126, PT ;  /* 0xc2fc00002a00780b */ /* 0x000fc80003fce000 */
[----:B------:R-:W-:Y:S01]  /*2ee0*/  @!P4 FMUL R19, R19, 0.5 ;  /* 0x3f0000001313c820 */ /* 0x000fe20000400000 */
[----:B------:R1:W5:Y:S01]  /*2ef0*/  MUFU.EX2 R39, R26 ;  /* 0x0000001a00277308 */ /* 0x0003620000000800 */
[----:B--2---:R-:W-:Y:S01]  /*2f00*/  @!P5 FMUL R35, R35, R35 ;  /* 0x000000232323d220 */ /* 0x004fe20000400000 */
[----:B------:R-:W-:Y:S01]  /*2f10*/  FSETP.GEU.AND P5, PT, R43, -126, PT ;  /* 0xc2fc00002b00780b */ /* 0x000fe20003fae000 */
[----:B---3--:R-:W-:-:S05]  /*2f20*/  FADD R22, R36, R5 ;  /* 0x0000000524167221 */ /* 0x008fca0000000000 */
[----:B------:R2:W3:Y:S01]  /*2f30*/  MUFU.EX2 R40, R19 ;  /* 0x0000001300287308 */ /* 0x0004e20000000800 */
[----:B----4-:R-:W-:Y:S01]  /*2f40*/  @!P3 FMUL R38, R38, R38 ;  /* 0x000000262626b220 */ /* 0x010fe20000400000 */
[----:B------:R-:W-:Y:S01]  /*2f50*/  FSETP.GEU.AND P3, PT, R46, -126, PT ;  /* 0xc2fc00002e00780b */ /* 0x000fe20003f6e000 */
[----:B------:R-:W-:Y:S01]  /*2f60*/  @!P6 FMUL R42, R42, 0.5 ;  /* 0x3f0000002a2ae820 */ /* 0x000fe20000400000 */
[----:B-1----:R-:W-:Y:S01]  /*2f70*/  FMUL R26, R18, UR16 ;  /* 0x00000010121a7c20 */ /* 0x002fe20008400000 */
[----:B------:R-:W-:Y:S02]  /*2f80*/  FADD R18, R33, R14 ;  /* 0x0000000e21127221 */ /* 0x000fe40000000000 */
[----:B------:R-:W-:Y:S01]  /*2f90*/  @!P5 FMUL R43, R43, 0.5 ;  /* 0x3f0000002b2bd820 */ /* 0x000fe20000400000 */
[----:B-----5:R-:W-:Y:S01]  /*2fa0*/  @!P2 FMUL R39, R39, R39 ;  /* 0x000000272727a220 */ /* 0x020fe20000400000 */
[----:B------:R-:W-:Y:S01]  /*2fb0*/  FSETP.GEU.AND P2, PT, R47, -126, PT ;  /* 0xc2fc00002f00780b */ /* 0x000fe20003f4e000 */
[----:B------:R-:W1:Y:S01]  /*2fc0*/  MUFU.EX2 R42, R42 ;  /* 0x0000002a002a7308 */ /* 0x000e620000000800 */
[----:B------:R-:W-:Y:S01]  /*2fd0*/  FADD R21, R7, R18 ;  /* 0x0000001207157221 */ /* 0x000fe20000000000 */
[----:B------:R-:W-:Y:S01]  /*2fe0*/  FADD R18, R29, R12 ;  /* 0x0000000c1d127221 */ /* 0x000fe20000000000 */
[----:B--2---:R-:W-:-:S02]  /*2ff0*/  FADD R19, R37, R16 ;  /* 0x0000001025137221 */ /* 0x004fc40000000000 */
[----:B------:R-:W-:Y:S01]  /*3000*/  @!P3 FMUL R46, R46, 0.5 ;  /* 0x3f0000002e2eb820 */ /* 0x000fe20000400000 */
[----:B---3--:R-:W-:Y:S01]  /*3010*/  @!P4 FMUL R40, R40, R40 ;  /* 0x000000282828c220 */ /* 0x008fe20000400000 */
[----:B------:R-:W-:Y:S01]  /*3020*/  FSETP.GEU.AND P4, PT, R50, -126, PT ;  /* 0xc2fc00003200780b */ /* 0x000fe20003f8e000 */
[----:B------:R-:W2:Y:S01]  /*3030*/  MUFU.EX2 R43, R43 ;  /* 0x0000002b002b7308 */ /* 0x000ea20000000800 */
[----:B------:R-:W-:-:S03]  /*3040*/  FADD R18, R18, R19 ;  /* 0x0000001312127221 */ /* 0x000fc60000000000 */
[----:B------:R-:W-:Y:S01]  /*3050*/  @!P2 FMUL R47, R47, 0.5 ;  /* 0x3f0000002f2fa820 */ /* 0x000fe20000400000 */
[----:B------:R-:W-:-:S03]  /*3060*/  FADD R18, R21, R18 ;  /* 0x0000001215127221 */ /* 0x000fc60000000000 */
[----:B------:R-:W3:Y:S01]  /*3070*/  MUFU.EX2 R46, R46 ;  /* 0x0000002e002e7308 */ /* 0x000ee20000000800 */
[----:B-1----:R-:W-:Y:S01]  /*3080*/  @!P6 FMUL R42, R42, R42 ;  /* 0x0000002a2a2ae220 */ /* 0x002fe20000400000 */
[----:B------:R-:W-:Y:S02]  /*3090*/  FSETP.GEU.AND P6, PT, R51, -126, PT ;  /* 0xc2fc00003300780b */ /* 0x000fe40003fce000 */
[----:B------:R-:W-:-:S04]  /*30a0*/  @!P4 FMUL R50, R50, 0.5 ;  /* 0x3f0000003232c820 */ /* 0x000fc80000400000 */
[----:B------:R-:W1:Y:S01]  /*30b0*/  MUFU.EX2 R47, R47 ;  /* 0x0000002f002f7308 */ /* 0x000e620000000800 */
[----:B--2---:R-:W-:Y:S01]  /*30c0*/  @!P5 FMUL R43, R43, R43 ;  /* 0x0000002b2b2bd220 */ /* 0x004fe20000400000 */
[----:B------:R-:W-:-:S03]  /*30d0*/  FSETP.GEU.AND P5, PT, R54, -126, PT ;  /* 0xc2fc00003600780b */ /* 0x000fc60003fae000 */
[----:B------:R-:W-:Y:S01]  /*30e0*/  FADD R19, R30, R43 ;  /* 0x0000002b1e137221 */ /* 0x000fe20000000000 */
[----:B------:R-:W-:Y:S01]  /*30f0*/  F2FP.BF16.F32.PACK_AB R30, R37, R36 ;  /* 0x00000024251e723e */ /* 0x000fe200000010ff */
[----:B------:R-:W-:Y:S01]  /*3100*/  @!P6 FMUL R51, R51, 0.5 ;  /* 0x3f0000003333e820 */ /* 0x000fe20000400000 */
[----:B------:R-:W2:Y:S01]  /*3110*/  MUFU.EX2 R50, R50 ;  /* 0x0000003200327308 */ /* 0x000ea20000000800 */
[----:B---3--:R-:W-:Y:S01]  /*3120*/  @!P3 FMUL R46, R46, R46 ;  /* 0x0000002e2e2eb220 */ /* 0x008fe20000400000 */
[----:B------:R-:W-:Y:S02]  /*3130*/  FSETP.GEU.AND P3, PT, R17, -126, PT ;  /* 0xc2fc00001100780b */ /* 0x000fe40003f6e000 */
[----:B------:R-:W-:Y:S01]  /*3140*/  F2FP.BF16.F32.PACK_AB R36, R14, R15 ;  /* 0x0000000f0e24723e */ /* 0x000fe200000010ff */
[----:B------:R-:W-:Y:S02]  /*3150*/  FADD R20, R31, R46 ;  /* 0x0000002e1f147221 */ /* 0x000fe40000000000 */
[----:B------:R-:W-:Y:S01]  /*3160*/  @!P5 FMUL R54, R54, 0.5 ;  /* 0x3f0000003636d820 */ /* 0x000fe20000400000 */
[----:B------:R-:W3:Y:S01]  /*3170*/  MUFU.EX2 R51, R51 ;  /* 0x0000003300337308 */ /* 0x000ee20000000800 */
[----:B-1----:R-:W-:Y:S01]  /*3180*/  @!P2 FMUL R47, R47, R47 ;  /* 0x0000002f2f2fa220 */ /* 0x002fe20000400000 */
[----:B------:R-:W-:-:S03]  /*3190*/  FSETP.GEU.AND P2, PT, R8, -126, PT ;  /* 0xc2fc00000800780b */ /* 0x000fc60003f4e000 */
[----:B------:R-:W-:Y:S02]  /*31a0*/  FADD R27, R34, R47 ;  /* 0x0000002f221b7221 */ /* 0x000fe40000000000 */
[----:B------:R-:W-:Y:S01]  /*31b0*/  @!P3 FMUL R17, R17, 0.5 ;  /* 0x3f0000001111b820 */ /* 0x000fe20000400000 */
[----:B------:R-:W1:Y:S01]  /*31c0*/  MUFU.EX2 R54, R54 ;  /* 0x0000003600367308 */ /* 0x000e620000000800 */
[----:B--2---:R-:W-:Y:S01]  /*31d0*/  @!P4 FMUL R50, R50, R50 ;  /* 0x000000323232c220 */ /* 0x004fe20000400000 */
[----:B------:R-:W-:-:S03]  /*31e0*/  FSETP.GEU.AND P4, PT, R26, -126, PT ;  /* 0xc2fc00001a00780b */ /* 0x000fc60003f8e000 */
[----:B------:R-:W-:Y:S02]  /*31f0*/  FADD R45, R35, R50 ;  /* 0x00000032232d7221 */ /* 0x000fe40000000000 */
[----:B------:R-:W-:Y:S01]  /*3200*/  @!P2 FMUL R8, R8, 0.5 ;  /* 0x3f0000000808a820 */ /* 0x000fe20000400000 */
[----:B------:R2:W4:Y:S01]  /*3210*/  MUFU.EX2 R41, R17 ;  /* 0x0000001100297308 */ /* 0x0005220000000800 */
[----:B---3--:R-:W-:-:S04]  /*3220*/  @!P6 FMUL R51, R51, R51 ;  /* 0x000000333333e220 */ /* 0x008fc80000400000 */
[----:B------:R-:W-:Y:S01]  /*3230*/  FADD R44, R38, R51 ;  /* 0x00000033262c7221 */ /* 0x000fe20000000000 */
[----:B------:R-:W-:Y:S01]  /*3240*/  F2FP.BF16.F32.PACK_AB R37, R51, R50 ;  /* 0x000000323325723e */ /* 0x000fe200000010ff */
[----:B------:R-:W-:Y:S01]  /*3250*/  @!P4 FMUL R26, R26, 0.5 ;  /* 0x3f0000001a1ac820 */ /* 0x000fe20000400000 */
[----:B------:R3:W5:Y:S01]  /*3260*/  MUFU.EX2 R7, R8 ;  /* 0x0000000800077308 */ /* 0x0007620000000800 */
[----:B--2---:R-:W-:Y:S01]  /*3270*/  FADD R17, R28, R13 ;  /* 0x0000000d1c117221 */ /* 0x004fe20000000000 */
[----:B-1----:R-:W-:Y:S01]  /*3280*/  @!P5 FMUL R54, R54, R54 ;  /* 0x000000363636d220 */ /* 0x002fe20000400000 */
[----:B------:R-:W-:Y:S02]  /*3290*/  FADD R19, R19, R44 ;  /* 0x0000002c13137221 */ /* 0x000fe40000000000 */
[----:B------:R-:W-:Y:S01]  /*32a0*/  FADD R22, R17, R22 ;  /* 0x0000001611167221 */ /* 0x000fe20000000000 */
[----:B------:R-:W-:Y:S02]  /*32b0*/  FADD R49, R39, R54 ;  /* 0x0000003627317221 */ /* 0x000fe40000000000 */
[----:B------:R1:W2:Y:S01]  /*32c0*/  MUFU.EX2 R17, R26 ;  /* 0x0000001a00117308 */ /* 0x0002a20000000800 */
[----:B----4-:R-:W-:Y:S01]  /*32d0*/  @!P3 FMUL R41, R41, R41 ;  /* 0x000000292929b220 */ /* 0x010fe20000400000 */
[----:B---3--:R-:W-:Y:S01]  /*32e0*/  FADD R8, R23, R42 ;  /* 0x0000002a17087221 */ /* 0x008fe20000000000 */
[----:B------:R-:W-:Y:S01]  /*32f0*/  FADD R49, R20, R49 ;  /* 0x0000003114317221 */ /* 0x000fe20000000000 */
[----:B------:R-:W-:Y:S01]  /*3300*/  FADD R9, R9, R22 ;  /* 0x0000001609097221 */ /* 0x000fe20000000000 */
[----:B------:R-:W-:Y:S01]  /*3310*/  FADD R48, R40, R41 ;  /* 0x0000002928307221 */ /* 0x000fe20000000000 */
[----:B------:R-:W-:-:S02]  /*3320*/  FADD R8, R8, R45 ;  /* 0x0000002d08087221 */ /* 0x000fc40000000000 */
[----:B------:R-:W-:Y:S01]  /*3330*/  FADD R18, R9, R18 ;  /* 0x0000001209127221 */ /* 0x000fe20000000000 */
[----:B------:R-:W-:Y:S01]  /*3340*/  FADD R48, R27, R48 ;  /* 0x000000301b307221 */ /* 0x000fe20000000000 */
[----:B------:R-:W-:Y:S01]  /*3350*/  FADD R8, R8, R49 ;  /* 0x0000003108087221 */ /* 0x000fe20000000000 */
[----:B------:R-:W-:Y:S01]  /*3360*/  SHF.L.U32 R9, R72, 0x1f, RZ ;  /* 0x0000001f48097819 */ /* 0x000fe200000006ff */
[----:B-----5:R-:W-:Y:S01]  /*3370*/  @!P2 FMUL R7, R7, R7 ;  /* 0x000000070707a220 */ /* 0x020fe20000400000 */
[----:B------:R-:W-:Y:S01]  /*3380*/  FADD R19, R19, R48 ;  /* 0x0000003013137221 */ /* 0x000fe20000000000 */
[----:B-1----:R-:W-:Y:S01]  /*3390*/  F2FP.BF16.F32.PACK_AB R26, R29, R28 ;  /* 0x0000001c1d1a723e */ /* 0x002fe200000010ff */
[----:B------:R1:W3:Y:S01]  /*33a0*/  SYNCS.PHASECHK.TRANS64.TRYWAIT P2, [UR6+0x7000], R9 ;  /* 0x00700009ff0075a7 */ /* 0x0002e20008040146 */
[----:B------:R-:W-:Y:S01]  /*33b0*/  F2FP.BF16.F32.PACK_AB R27, R34, R31 ;  /* 0x0000001f221b723e */ /* 0x000fe200000010ff */
[----:B------:R-:W-:Y:S01]  /*33c0*/  FADD R8, R8, R19 ;  /* 0x0000001308087221 */ /* 0x000fe20000000000 */
[----:B--2---:R-:W-:Y:S01]  /*33d0*/  @!P4 FMUL R17, R17, R17 ;  /* 0x000000111111c220 */ /* 0x004fe20000400000 */
[----:B------:R-:W-:Y:S01]  /*33e0*/  F2FP.BF16.F32.PACK_AB R28, R33, R32 ;  /* 0x00000020211c723e */ /* 0x000fe200000010ff */
[----:B------:R-:W-:Y:S01]  /*33f0*/  FFMA R0, R7, R0, R18 ;  /* 0x0000000007007223 */ /* 0x000fe20000000012 */
[----:B------:R-:W-:Y:S01]  /*3400*/  F2FP.BF16.F32.PACK_AB R29, R38, R35 ;  /* 0x00000023261d723e */ /* 0x000fe200000010ff */
[----:B------:R-:W-:Y:S01]  /*3410*/  FFMA R2, R17, R2, R8 ;  /* 0x0000000211027223 */ /* 0x000fe20000000008 */
[-C--:B------:R-:W-:Y:S01]  /*3420*/  FMUL R56, R56, R7.reuse ;  /* 0x0000000738387220 */ /* 0x080fe20000400000 */
[-C--:B------:R-:W-:Y:S01]  /*3430*/  FMUL R57, R57, R7.reuse ;  /* 0x0000000739397220 */ /* 0x080fe20000400000 */
[-C--:B------:R-:W-:Y:S01]  /*3440*/  FMUL R60, R60, R7.reuse ;  /* 0x000000073c3c7220 */ /* 0x080fe20000400000 */
[-C--:B------:R-:W-:Y:S01]  /*3450*/  FMUL R61, R61, R7.reuse ;  /* 0x000000073d3d7220 */ /* 0x080fe20000400000 */
[-C--:B------:R-:W-:Y:S01]  /*3460*/  FMUL R64, R64, R7.reuse ;  /* 0x0000000740407220 */ /* 0x080fe20000400000 */
[-C--:B------:R-:W-:Y:S01]  /*3470*/  FMUL R65, R65, R7.reuse ;  /* 0x0000000741417220 */ /* 0x080fe20000400000 */
[-C--:B------:R-:W-:Y:S01]  /*3480*/  FMUL R68, R68, R7.reuse ;  /* 0x0000000744447220 */ /* 0x080fe20000400000 */
[----:B------:R-:W-:Y:S01]  /*3490*/  FMUL R69, R69, R7 ;  /* 0x0000000745457220 */ /* 0x000fe20000400000 */
        /* <DEDUP_REMOVED lines=8> */
[----:B------:R-:W-:-:S02]  /*3520*/  F2FP.BF16.F32.PACK_AB R31, R40, R39 ;  /* 0x00000027281f723e */ /* 0x000fc400000010ff */
[----:B------:R-:W-:Y:S02]  /*3530*/  F2FP.BF16.F32.PACK_AB R32, R10, R11 ;  /* 0x0000000b0a20723e */ /* 0x000fe400000010ff */
[----:B------:R-:W-:Y:S02]  /*3540*/  F2FP.BF16.F32.PACK_AB R33, R43, R42 ;  /* 0x0000002a2b21723e */ /* 0x000fe400000010ff */
[----:B------:R-:W-:Y:S02]  /*3550*/  F2FP.BF16.F32.PACK_AB R34, R12, R13 ;  /* 0x0000000d0c22723e */ /* 0x000fe400000010ff */
[----:B------:R-:W-:Y:S02]  /*3560*/  F2FP.BF16.F32.PACK_AB R35, R47, R46 ;  /* 0x0000002e2f23723e */ /* 0x000fe400000010ff */
[----:B------:R-:W-:Y:S01]  /*3570*/  F2FP.BF16.F32.PACK_AB R38, R16, R5 ;  /* 0x000000051026723e */ /* 0x000fe200000010ff */
[----:B-1----:R-:W-:Y:S06]  /*3580*/  @!P0 BRA `(.L_x_27) ;  /* 0x0000000000048947 */ /* 0x002fec0003800000 */
[----:B------:R-:W-:Y:S01]  /*3590*/  BPT.TRAP 0x1 ;  /* 0x000000040000795c */ /* 0x000fe20000300000 */
.L_x_27:
[----:B---3--:R-:W-:Y:S05]  /*35a0*/  @P2 BRA `(.L_x_28) ;  /* 0x0000000000082947 */ /* 0x008fea0003800000 */
[----:B------:R-:W1:Y:S02]  /*35b0*/  SYNCS.PHASECHK.TRANS64.TRYWAIT P2, [UR6+0x7000], R9 ;  /* 0x00700009ff0075a7 */ /* 0x000e640008040146 */
[----:B-1----:R-:W-:Y:S05]  /*35c0*/  @!P2 BRA `(.L_x_29) ;  /* 0x000000240048a947 */ /* 0x002fea0003800000 */
.L_x_28:
[----:B------:R-:W-:Y:S01]  /*35d0*/  ULEA UR6, UR13, UR12, 0x8 ;  /* 0x0000000c0d067291 */ /* 0x000fe2000f8e403f */
[----:B------:R-:W-:Y:S01]  /*35e0*/  WARPGROUP.ARRIVE ;  /* 0x00000000000079c5 */ /* 0x000fe20000000000 */
[----:B------:R-:W-:Y:S01]  /*35f0*/  UMOV UR7, 0x80000020 ;  /* 0x8000002000077882 */ /* 0x000fe20000000000 */
[----:B------:R-:W-:Y:S01]  /*3600*/  UMOV UR11, 0x80000020 ;  /* 0x80000020000b7882 */ /* 0x000fe20000000000 */
[----:B------:R-:W-:Y:S01]  /*3610*/  UIADD3 UR10, UR6, 0x40, URZ ;  /* 0x00000040060a7890 */ /* 0x000fe2000fffe03f */
[----:B------:R-:W-:-:S04]  /*3620*/  F2FP.BF16.F32.PACK_AB R39, R41, R54 ;  /* 0x000000362927723e */ /* 0x000fc800000010ff */
[----:B------:R-:W-:Y:S01]  /*3630*/  HGMMA.64x32x16.F32.BF16 R56, R24, gdesc[UR4].tnspB, R56, gsb0 ;  /* 0x4060000418387df0 */ /* 0x000fe20008001838 */
[----:B------:R-:W-:Y:S02]  /*3640*/  UMOV UR7, 0x80000020 ;  /* 0x8000002000077882 */ /* 0x000fe40000000000 */
[----:B------:R-:W-:Y:S02]  /*3650*/  WARPGROUP.DEPBAR.LE gsb0, 0x0 ;  /* 0x00008000000079c5 */ /* 0x000fe40000010000 */
[----:B------:R-:W-:-:S06]  /*3660*/  WARPGROUP.ARRIVE ;  /* 0x00000000000079c5 */ /* 0x000fcc0000000000 */
[----:B------:R-:W-:Y:S01]  /*3670*/  HGMMA.64x32x16.F32.BF16 R56, R28, gdesc[UR8].tnspB, R56, gsb0 ;  /* 0x406000081c387df0 */ /* 0x000fe20008001838 */
[----:B------:R-:W-:Y:S01]  /*3680*/  UIADD3 UR10, UR6, 0x80, URZ ;  /* 0x00000080060a7890 */ /* 0x000fe2000fffe03f */
[----:B------:R-:W-:Y:S01]  /*3690*/  UMOV UR11, 0x80000020 ;  /* 0x80000020000b7882 */ /* 0x000fe20000000000 */
[----:B------:R-:W-:Y:S01]  /*36a0*/  UIADD3 UR6, UR6, 0xc0, URZ ;  /* 0x000000c006067890 */ /* 0x000fe2000fffe03f */
[----:B------:R-:W-:Y:S02]  /*36b0*/  WARPGROUP.DEPBAR.LE gsb0, 0x0 ;  /* 0x00008000000079c5 */ /* 0x000fe40000010000 */
[----:B------:R-:W-:-:S06]  /*36c0*/  WARPGROUP.ARRIVE ;  /* 0x00000000000079c5 */ /* 0x000fcc0000000000 */
[----:B------:R-:W-:Y:S03]  /*36d0*/  HGMMA.64x32x16.F32.BF16 R56, R32, gdesc[UR8].tnspB, R56, gsb0 ;  /* 0x4060000820387df0 */ /* 0x000fe60008001838 */
[----:B------:R-:W-:Y:S02]  /*36e0*/  WARPGROUP.DEPBAR.LE gsb0, 0x0 ;  /* 0x00008000000079c5 */ /* 0x000fe40000010000 */
[----:B------:R-:W-:-:S06]  /*36f0*/  WARPGROUP.ARRIVE ;  /* 0x00000000000079c5 */ /* 0x000fcc0000000000 */
[----:B------:R-:W-:Y:S03]  /*3700*/  HGMMA.64x32x16.F32.BF16 R56, R36, gdesc[UR4].tnspB, R56, gsb0 ;  /* 0x4060000424387df0 */ /* 0x000fe60008001838 */
[----:B------:R-:W-:Y:S02]  /*3710*/  WARPGROUP.DEPBAR.LE gsb0, 0x0 ;  /* 0x00008000000079c5 */ /* 0x000fe40000010000 */
[----:B------:R-:W-:Y:S05]  /*3720*/  @!P0 BRA `(.L_x_30) ;  /* 0x0000000000048947 */ /* 0x000fea0003800000 */
[----:B------:R-:W-:Y:S01]  /*3730*/  BPT.TRAP 0x1 ;  /* 0x000000040000795c */ /* 0x000fe20000300000 */
.L_x_30:
[----:B------:R-:W-:-:S04]  /*3740*/  ULEA UR6, UR15, UR37, 0x3 ;  /* 0x000000250f067291 */ /* 0x000fc8000f8e183f */
[----:B------:R-:W-:-:S04]  /*3750*/  UIADD3 UR6, UR6, 0x7028, URZ ;  /* 0x0000702806067890 */ /* 0x000fc8000fffe03f */
[----:B------:R-:W-:-:S09]  /*3760*/  UPRMT UR6, URZ, 0x654, UR6 ;  /* 0x000006543f067896 */ /* 0x000fd20008000006 */
[----:B------:R-:W-:Y:S01]  /*3770*/  SYNCS.ARRIVE.TRANS64.RED.A1T0 RZ, [UR6], RZ ;  /* 0x000000ffffff79a7 */ /* 0x000fe20008100406 */
[----:B------:R-:W-:Y:S05]  /*3780*/  @P1 BRA `(.L_x_31) ;  /* 0x0000000000041947 */ /* 0x000fea0003800000 */
[----:B------:R-:W-:Y:S01]  /*3790*/  BPT.TRAP 0x1 ;  /* 0x000000040000795c */ /* 0x000fe20000300000 */
.L_x_31:
[----:B------:R-:W-:-:S04]  /*37a0*/  UIADD3 UR15, UR15, 0x1, URZ ;  /* 0x000000010f0f7890 */ /* 0x000fc8000fffe03f */
[----:B------:R-:W-:-:S04]  /*37b0*/  UISETP.NE.AND UP0, UPT, UR15, 0x5, UPT ;  /* 0x000000050f00788c */ /* 0x000fc8000bf05270 */
[----:B------:R-:W-:Y:S01]  /*37c0*/  USEL UR15, UR15, URZ, UP0 ;  /* 0x0000003f0f0f7287 */ /* 0x000fe20008000000 */
[----:B------:R-:W-:Y:S11]  /*37d0*/  @!P0 BRA `(.L_x_32) ;  /* 0x0000000000048947 */ /* 0x000ff60003800000 */
[----:B------:R-:W-:Y:S01]  /*37e0*/  BPT.TRAP 0x1 ;  /* 0x000000040000795c */ /* 0x000fe20000300000 */
.L_x_32:
[----:B------:R-:W-:-:S04]  /*37f0*/  ULEA UR6, UR15, UR37, 0x3 ;  /* 0x000000250f067291 */ /* 0x000fc8000f8e183f */
[----:B------:R-:W-:-:S04]  /*3800*/  UIADD3 UR6, UR6, 0x7028, URZ ;  /* 0x0000702806067890 */ /* 0x000fc8000fffe03f */
[----:B------:R-:W-:-:S09]  /*3810*/  UPRMT UR6, URZ, 0x654, UR6 ;  /* 0x000006543f067896 */ /* 0x000fd20008000006 */
[----:B------:R-:W-:Y:S01]  /*3820*/  SYNCS.ARRIVE.TRANS64.RED.A1T0 RZ, [UR6], RZ ;  /* 0x000000ffffff79a7 */ /* 0x000fe20008100406 */
[----:B------:R-:W-:Y:S05]  /*3830*/  @P1 BRA `(.L_x_33) ;  /* 0x0000000000041947 */ /* 0x000fea0003800000 */
[----:B------:R-:W-:Y:S01]  /*3840*/  BPT.TRAP 0x1 ;  /* 0x000000040000795c */ /* 0x000fe20000300000 */
.L_x_33:
[----:B------:R-:W-:Y:S01]  /*3850*/  UIADD3 UR13, UR13, 0x1, URZ ;  /* 0x000000010d0d7890 */ /* 0x000fe2000fffe03f */
[C---:B------:R-:W-:Y:S01]  /*3860*/  ISETP.GT.AND P2, PT, R6.reuse, 0x2, PT ;  /* 0x000000020600780c */ /* 0x040fe20003f44270 */
[----:B------:R-:W-:Y:S01]  /*3870*/  UIADD3 UR15, UR15, 0x1, URZ ;  /* 0x000000010f0f7890 */ /* 0x000fe2000fffe03f */
[----:B------:R-:W-:Y:S01]  /*3880*/  VIADD R6, R6, 0xffffffff ;  /* 0xffffffff06067836 */ /* 0x000fe20000000000 */
[----:B------:R-:W-:Y:S01]  /*3890*/  UISETP.NE.AND UP2, UPT, UR13, 0x5, UPT ;  /* 0x000000050d00788c */ /* 0x000fe2000bf45270 */
[----:B------:R-:W-:Y:S01]  /*38a0*/  MOV R7, R3 ;  /* 0x0000000300077202 */ /* 0x000fe20000000f00 */
[----:B------:R-:W-:Y:S01]  /*38b0*/  UISETP.NE.AND UP0, UPT, UR15, 0x5, UPT ;  /* 0x000000050f00788c */ /* 0x000fe2000bf05270 */
[----:B-1----:R-:W-:Y:S01]  /*38c0*/  IMAD.MOV.U32 R9, RZ, RZ, R4 ;  /* 0x000000ffff097224 */ /* 0x002fe200078e0004 */
[----:B------:R-:W-:Y:S02]  /*38d0*/  USEL UR6, URZ, 0x1, UP2 ;  /* 0x000000013f067887 */ /* 0x000fe40009000000 */
[----:B------:R-:W-:-:S02]  /*38e0*/  USEL UR15, UR15, URZ, UP0 ;  /* 0x0000003f0f0f7287 */ /* 0x000fc40008000000 */
[----:B------:R-:W-:Y:S02]  /*38f0*/  USEL UR13, UR13, URZ, UP2 ;  /* 0x0000003f0d0d7287 */ /* 0x000fe40009000000 */
[----:B------:R-:W-:Y:S01]  /*3900*/  LOP3.LUT R5, R72, UR6, RZ, 0x3c, !PT ;  /* 0x0000000648057c12 */ /* 0x000fe2000f8e3cff */
[----:B------:R-:W-:Y:S09]  /*3910*/  @P2 BRA `(.L_x_34) ;  /* 0xffffffe800482947 */ /* 0x000ff2000383ffff */
.L_x_23:
[----:B------:R-:W2:Y:S01]  /*3920*/  SHFL.BFLY PT, R5, R0, 0x1, 0x1f ;  /* 0x0c201f0000057f89 */ /* 0x000ea200000e0000 */
[----:B------:R-:W-:Y:S01]  /*3930*/  BSSY B0, `(.L_x_35) ;  /* 0x0000023000007945 */ /* 0x000fe20003800000 */
[----:B------:R-:W-:Y:S01]  /*3940*/  IMAD.MOV.U32 R9, RZ, RZ, 0x7f800000 ;  /* 0x7f800000ff097424 */ /* 0x000fe200078e00ff */
[----:B------:R-:W-:Y:S01]  /*3950*/  MOV R10, 0x3f800000 ;  /* 0x3f800000000a7802 */ /* 0x000fe20000000f00 */
[----:B------:R-:W3:Y:S01]  /*3960*/  SHFL.BFLY PT, R7, R2, 0x1, 0x1f ;  /* 0x0c201f0002077f89 */ /* 0x000ee200000e0000 */
[----:B------:R-:W-:Y:S02]  /*3970*/  IMAD.MOV.U32 R11, RZ, RZ, 0x7f800000 ;  /* 0x7f800000ff0b7424 */ /* 0x000fe400078e00ff */
[----:B--2---:R-:W-:Y:S01]  /*3980*/  FADD R5, R5, R0 ;  /* 0x0000000005057221 */ /* 0x004fe20000000000 */
[----:B---3--:R-:W-:-:S04]  /*3990*/  FADD R14, R7, R2 ;  /* 0x00000002070e7221 */ /* 0x008fc80000000000 */
[----:B------:R-:W2:Y:S04]  /*39a0*/  SHFL.BFLY PT, R6, R5, 0x2, 0x1f ;  /* 0x0c401f0005067f89 */ /* 0x000ea800000e0000 */
[----:B------:R-:W3:Y:S01]  /*39b0*/  SHFL.BFLY PT, R15, R14, 0x2, 0x1f ;  /* 0x0c401f000e0f7f89 */ /* 0x000ee200000e0000 */
[C---:B--2---:R-:W-:Y:S01]  /*39c0*/  FSETP.NE.AND P0, PT, R5.reuse, -R6, PT ;  /* 0x800000060500720b */ /* 0x044fe20003f05000 */
[----:B------:R-:W-:Y:S01]  /*39d0*/  FADD R2, R5, R6 ;  /* 0x0000000605027221 */ /* 0x000fe20000000000 */
[----:B------:R-:W-:Y:S02]  /*39e0*/  IMAD.MOV.U32 R6, RZ, RZ, 0x3f800000 ;  /* 0x3f800000ff067424 */ /* 0x000fe400078e00ff */
[----:B---3--:R-:W-:-:S09]  /*39f0*/  FADD R8, R14, R15 ;  /* 0x0000000f0e087221 */ /* 0x008fd20000000000 */
[----:B------:R-:W-:Y:S05]  /*3a00*/  @!P0 BRA `(.L_x_36) ;  /* 0x0000000000548947 */ /* 0x000fea0003800000 */
[----:B------:R-:W-:Y:S01]  /*3a10*/  IADD3 R0, R2, 0x1800000, RZ ;  /* 0x0180000002007810 */ /* 0x000fe20007ffe0ff */
[----:B------:R-:W-:Y:S03]  /*3a20*/  BSSY B1, `(.L_x_37) ;  /* 0x000000c000017945 */ /* 0x000fe60003800000 */
[----:B------:R-:W-:-:S04]  /*3a30*/  LOP3.LUT R0, R0, 0x7f800000, RZ, 0xc0, !PT ;  /* 0x7f80000000007812 */ /* 0x000fc800078ec0ff */
[----:B------:R-:W-:-:S13]  /*3a40*/  ISETP.GT.U32.AND P0, PT, R0, 0x1ffffff, PT ;  /* 0x01ffffff0000780c */ /* 0x000fda0003f04070 */
[----:B------:R-:W-:Y:S05]  /*3a50*/  @P0 BRA `(.L_x_38) ;  /* 0x0000000000100947 */ /* 0x000fea0003800000 */
[----:B------:R-:W-:-:S07]  /*3a60*/  MOV R13, 0x3a80 ;  /* 0x00003a80000d7802 */ /* 0x000fce0000000f00 */
[----:B-1----:R-:W-:Y:S05]  /*3a70*/  CALL.REL.NOINC `($__internal_0_$__cuda_sm20_rcp_rn_f32_slowpath) ;  /* 0x0000002000c47944 */ /* 0x002fea0003c00000 */
[----:B------:R-:W-:Y:S01]  /*3a80*/  IMAD.MOV.U32 R6, RZ, RZ, R5 ;  /* 0x000000ffff067224 */ /* 0x000fe200078e0005 */
[----:B------:R-:W-:Y:S06]  /*3a90*/  BRA `(.L_x_39) ;  /* 0x0000000000107947 */ /* 0x000fec0003800000 */
.L_x_38:
[----:B------:R-:W2:Y:S02]  /*3aa0*/  MUFU.RCP R5, R2 ;  /* 0x0000000200057308 */ /* 0x000ea40000001000 */
[----:B--2---:R-:W-:-:S04]  /*3ab0*/  FFMA R0, R2, R5, -1 ;  /* 0xbf80000002007423 */ /* 0x004fc80000000005 */
[----:B------:R-:W-:-:S04]  /*3ac0*/  FADD.FTZ R0, -R0, -RZ ;  /* 0x800000ff00007221 */ /* 0x000fc80000010100 */
[----:B------:R-:W-:-:S07]  /*3ad0*/  FFMA R6, R5, R0, R5 ;  /* 0x0000000005067223 */ /* 0x000fce0000000005 */
.L_x_39:
[----:B-1----:R-:W-:Y:S05]  /*3ae0*/  BSYNC B1 ;  /* 0x0000000000017941 */ /* 0x002fea0003800000 */
.L_x_37:
[----:B------:R-:W-:Y:S01]  /*3af0*/  FSETP.GEU.AND P0, PT, |R2|, 1.175494350822287508e-38, PT ;  /* 0x008000000200780b */ /* 0x000fe20003f0e200 */
[----:B------:R-:W-:-:S12]  /*3b00*/  ULDC UR4, c[0x0][0x600] ;  /* 0x0001800000047ab9 */ /* 0x000fd80000000800 */
[----:B------:R-:W-:-:S04]  /*3b10*/  @!P0 FMUL R2, R2, 16777216 ;  /* 0x4b80000002028820 */ /* 0x000fc80000400000 */
[----:B------:R-:W1:Y:S02]  /*3b20*/  MUFU.LG2 R0, R2 ;  /* 0x0000000200007308 */ /* 0x000e640000000c00 */
[----:B-1----:R-:W-:-:S04]  /*3b30*/  @!P0 FADD R0, R0, -24 ;  /* 0xc1c0000000008421 */ /* 0x002fc80000000000 */
[----:B------:R-:W-:-:S04]  /*3b40*/  FMUL R0, R0, 0.69314718246459960938 ;  /* 0x3f31721800007820 */ /* 0x000fc80000400000 */
[----:B------:R-:W-:-:S07]  /*3b50*/  FFMA R11, R3, UR4, R0 ;  /* 0x00000004030b7c23 */ /* 0x000fce0008000000 */
.L_x_36:
[----:B-1----:R-:W-:Y:S05]  /*3b60*/  BSYNC B0 ;  /* 0x0000000000007941 */ /* 0x002fea0003800000 */
.L_x_35:
[----:B------:R-:W-:Y:S01]  /*3b70*/  FSETP.NE.AND P0, PT, R14, -R15, PT ;  /* 0x8000000f0e00720b */ /* 0x000fe20003f05000 */
[----:B------:R-:W-:Y:S01]  /*3b80*/  ULDC UR4, c[0x0][0x608] ;  /* 0x0001820000047ab9 */ /* 0x000fe20000000800 */
[----:B------:R-:W-:Y:S01]  /*3b90*/  BSSY B0, `(.L_x_40) ;  /* 0x0000021000007945 */ /* 0x000fe20003800000 */
[----:B------:R-:W-:-:S04]  /*3ba0*/  FMUL R6, R6, UR4 ;  /* 0x0000000406067c20 */ /* 0x000fc80008400000 */
        /* <DEDUP_REMOVED lines=8> */
[----:B------:R-:W-:Y:S06]  /*3c30*/  @!P0 BRA `(.L_x_41) ;  /* 0x0000000000588947 */ /* 0x000fec0003800000 */
[----:B------:R-:W-:Y:S01]  /*3c40*/  VIADD R0, R8, 0x1800000 ;  /* 0x0180000008007836 */ /* 0x000fe20000000000 */
[----:B------:R-:W-:Y:S04]  /*3c50*/  BSSY B1, `(.L_x_42) ;  /* 0x000000d000017945 */ /* 0x000fe80003800000 */
[----:B------:R-:W-:-:S04]  /*3c60*/  LOP3.LUT R0, R0, 0x7f800000, RZ, 0xc0, !PT ;  /* 0x7f80000000007812 */ /* 0x000fc800078ec0ff */
[----:B------:R-:W-:-:S13]  /*3c70*/  ISETP.GT.U32.AND P0, PT, R0, 0x1ffffff, PT ;  /* 0x01ffffff0000780c */ /* 0x000fda0003f04070 */
[----:B------:R-:W-:Y:S05]  /*3c80*/  @P0 BRA `(.L_x_43) ;  /* 0x0000000000140947 */ /* 0x000fea0003800000 */
[----:B------:R-:W-:Y:S02]  /*3c90*/  MOV R2, R8 ;  /* 0x0000000800027202 */ /* 0x000fe40000000f00 */
[----:B------:R-:W-:-:S07]  /*3ca0*/  MOV R13, 0x3cc0 ;  /* 0x00003cc0000d7802 */ /* 0x000fce0000000f00 */
[----:B------:R-:W-:Y:S05]  /*3cb0*/  CALL.REL.NOINC `($__internal_0_$__cuda_sm20_rcp_rn_f32_slowpath) ;  /* 0x0000002000347944 */ /* 0x000fea0003c00000 */
[----:B------:R-:W-:Y:S01]  /*3cc0*/  IMAD.MOV.U32 R10, RZ, RZ, R5 ;  /* 0x000000ffff0a7224 */ /* 0x000fe200078e0005 */
[----:B------:R-:W-:Y:S06]  /*3cd0*/  BRA `(.L_x_44) ;  /* 0x0000000000107947 */ /* 0x000fec0003800000 */
.L_x_43:
[----:B------:R-:W1:Y:S02]  /*3ce0*/  MUFU.RCP R3, R8 ;  /* 0x0000000800037308 */ /* 0x000e640000001000 */
[----:B-1----:R-:W-:-:S04]  /*3cf0*/  FFMA R0, R8, R3, -1 ;  /* 0xbf80000008007423 */ /* 0x002fc80000000003 */
[----:B------:R-:W-:-:S04]  /*3d00*/  FADD.FTZ R0, -R0, -RZ ;  /* 0x800000ff00007221 */ /* 0x000fc80000010100 */
[----:B------:R-:W-:-:S07]  /*3d10*/  FFMA R10, R3, R0, R3 ;  /* 0x00000000030a7223 */ /* 0x000fce0000000003 */
.L_x_44:
[----:B------:R-:W-:Y:S05]  /*3d20*/  BSYNC B1 ;  /* 0x0000000000017941 */ /* 0x000fea0003800000 */
.L_x_42:
[----:B------:R-:W-:Y:S01]  /*3d30*/  FSETP.GEU.AND P0, PT, |R8|, 1.175494350822287508e-38, PT ;  /* 0x008000000800780b */ /* 0x000fe20003f0e200 */
[----:B------:R-:W-:-:S12]  /*3d40*/  ULDC UR4, c[0x0][0x600] ;  /* 0x0001800000047ab9 */ /* 0x000fd80000000800 */
[----:B------:R-:W-:-:S04]  /*3d50*/  @!P0 FMUL R8, R8, 16777216 ;  /* 0x4b80000008088820 */ /* 0x000fc80000400000 */
[----:B------:R-:W1:Y:S02]  /*3d60*/  MUFU.LG2 R0, R8 ;  /* 0x0000000800007308 */ /* 0x000e640000000c00 */
[----:B-1----:R-:W-:-:S04]  /*3d70*/  @!P0 FADD R0, R0, -24 ;  /* 0xc1c0000000008421 */ /* 0x002fc80000000000 */
[----:B------:R-:W-:-:S04]  /*3d80*/  FMUL R9, R0, 0.69314718246459960938 ;  /* 0x3f31721800097820 */ /* 0x000fc80000400000 */
[----:B------:R-:W-:-:S07]  /*3d90*/  FFMA R9, R4, UR4, R9 ;  /* 0x0000000404097c23 */ /* 0x000fce0008000009 */
.L_x_41:
[----:B------:R-:W-:Y:S05]  /*3da0*/  BSYNC B0 ;  /* 0x0000000000007941 */ /* 0x000fea0003800000 */
.L_x_40:
[----:B------:R-:W-:Y:S01]  /*3db0*/  UIADD3 UR4, UR36, -0x1, URZ ;  /* 0xffffffff24047890 */ /* 0x000fe2000fffe03f */
[----:B------:R-:W1:Y:S01]  /*3dc0*/  S2R R2, SR_TID.X ;  /* 0x0000000000027919 */ /* 0x000e620000002100 */
[----:B------:R-:W-:Y:S01]  /*3dd0*/  ULDC UR5, c[0x0][0x608] ;  /* 0x0001820000057ab9 */ /* 0x000fe20000000800 */
[----:B------:R-:W-:Y:S01]  /*3de0*/  ULDC.64 UR8, c[0x0][0x208] ;  /* 0x0000820000087ab9 */ /* 0x000fe20000000a00 */
[----:B------:R-:W-:Y:S02]  /*3df0*/  FMUL R10, R10, UR5 ;  /* 0x000000050a0a7c20 */ /* 0x000fe40008400000 */
[----:B------:R-:W-:Y:S01]  /*3e00*/  ISETP.NE.AND P0, PT, RZ, UR4, PT ;  /* 0x00000004ff007c0c */ /* 0x000fe2000bf05270 */
[----:B------:R-:W-:-:S03]  /*3e10*/  ULEA UR4, UR36, UR37, 0x3 ;  /* 0x0000002524047291 */ /* 0x000fc6000f8e183f */
[----:B------:R-:W-:-:S04]  /*3e20*/  SEL R0, RZ, 0x1, P0 ;  /* 0x00000001ff007807 */ /* 0x000fc80000000000 */
[----:B------:R-:W-:-:S04]  /*3e30*/  SHF.L.U32 R0, R0, 0x1f, RZ ;  /* 0x0000001f00007819 */ /* 0x000fc800000006ff */
[----:B------:R-:W2:Y:S01]  /*3e40*/  SYNCS.PHASECHK.TRANS64.TRYWAIT P0, [UR4+0x7098], R0 ;  /* 0x00709800ff0075a7 */ /* 0x000ea20008000144 */
[C---:B-1----:R-:W-:Y:S02]  /*3e50*/  LOP3.LUT P1, RZ, R2.reuse, 0x3, RZ, 0xc0, !PT ;  /* 0x0000000302ff7812 */ /* 0x042fe4000782c0ff */
[----:B------:R-:W-:Y:S01]  /*3e60*/  LOP3.LUT R16, R2, 0x7f, RZ, 0xc0, !PT ;  /* 0x0000007f02107812 */ /* 0x000fe200078ec0ff */
[----:B--2---:R-:W-:Y:S10]  /*3e70*/  @!P0 BRA `(.L_x_45) ;  /* 0x0000001c00348947 */ /* 0x004ff40003800000 */
.L_x_92:
[----:B------:R-:W-:Y:S01]  /*3e80*/  USHF.L.U32 UR42, UR42, 0x6, URZ ;  /* 0x000000062a2a7899 */ /* 0x000fe2000800063f */
[----:B------:R-:W-:Y:S01]  /*3e90*/  BSSY B0, `(.L_x_46) ;  /* 0x0000018000007945 */ /* 0x000fe20003800000 */
[----:B------:R-:W-:-:S03]  /*3ea0*/  SHF.R.U32.HI R17, RZ, 0x5, R16 ;  /* 0x00000005ff117819 */ /* 0x000fc60000011610 */
[----:B------:R-:W-:Y:S07]  /*3eb0*/  @P1 BRA `(.L_x_47) ;  /* 0x0000000000541947 */ /* 0x000fee0003800000 */
[----:B------:R-:W2:Y:S01]  /*3ec0*/  S2UR UR4, SR_CTAID.Y ;  /* 0x00000000000479c3 */ /* 0x000ea20000002600 */
[----:B-1----:R-:W-:Y:S01]  /*3ed0*/  SHF.R.U32.HI R0, RZ, 0x2, R2 ;  /* 0x00000002ff007819 */ /* 0x002fe20000011602 */
[----:B------:R-:W-:Y:S01]  /*3ee0*/  IMAD.SHL.U32 R3, R17, 0x10, RZ ;  /* 0x0000001011037824 */ /* 0x000fe200078e00ff */
[----:B------:R-:W-:Y:S02]  /*3ef0*/  ULDC.64 UR6, c[0x0][0x688] ;  /* 0x0001a20000067ab9 */ /* 0x000fe40000000a00 */
[----:B------:R-:W-:-:S03]  /*3f00*/  LOP3.LUT R0, R0, 0x7, RZ, 0xc0, !PT ;  /* 0x0000000700007812 */ /* 0x000fc600078ec0ff */
[----:B------:R-:W1:Y:S01]  /*3f10*/  S2UR UR5, SR_CTAID.Z ;  /* 0x00000000000579c3 */ /* 0x000e620000002700 */
[----:B------:R-:W-:-:S04]  /*3f20*/  LOP3.LUT R0, R3, 0xfffffff0, R0, 0xe2, !PT ;  /* 0xfffffff003007812 */ /* 0x000fc800078ee200 */
[----:B------:R-:W-:-:S05]  /*3f30*/  IADD3 R3, R0, UR42, RZ ;  /* 0x0000002a00037c10 */ /* 0x000fca000fffe0ff */
[----:B------:R-:W-:Y:S01]  /*3f40*/  VIADD R2, R3, 0x8 ;  /* 0x0000000803027836 */ /* 0x000fe20000000000 */
[----:B--2---:R-:W-:-:S04]  /*3f50*/  UIMAD UR4, UR4, UR6, UR42 ;  /* 0x00000006040472a4 */ /* 0x004fc8000f8e022a */
[----:B-1----:R-:W-:-:S03]  /*3f60*/  UIMAD UR4, UR5, UR7, UR4 ;  /* 0x00000007050472a4 */ /* 0x002fc6000f8e0204 */
[----:B------:R-:W-:Y:S02]  /*3f70*/  ULDC UR5, c[0x0][0x288] ;  /* 0x0000a20000057ab9 */ /* 0x000fe40000000800 */
[----:B------:R-:W-:Y:S02]  /*3f80*/  ISETP.GE.U32.AND P0, PT, R3, UR5, PT ;  /* 0x0000000503007c0c */ /* 0x000fe4000bf06070 */
[----:B------:R-:W-:Y:S02]  /*3f90*/  IADD3 R0, P2, R0, UR4, RZ ;  /* 0x0000000400007c10 */ /* 0x000fe4000ff5e0ff */
[----:B------:R-:W-:Y:S01]  /*3fa0*/  ISETP.GE.U32.AND P1, PT, R2, UR5, PT ;  /* 0x0000000502007c0c */ /* 0x000fe2000bf26070 */
[----:B------:R-:W-:Y:S02]  /*3fb0*/  ULDC.64 UR4, c[0x0][0x680] ;  /* 0x0001a00000047ab9 */ /* 0x000fe40000000a00 */
[----:B------:R-:W-:Y:S01]  /*3fc0*/  IMAD.X R3, RZ, RZ, RZ, P2 ;  /* 0x000000ffff037224 */ /* 0x000fe200010e06ff */
[----:B------:R-:W-:-:S04]  /*3fd0*/  LEA R2, P2, R0, UR4, 0x2 ;  /* 0x0000000400027c11 */ /* 0x000fc8000f8410ff */
[----:B------:R-:W-:-:S05]  /*3fe0*/  LEA.HI.X R3, R0, UR5, R3, 0x2, P2 ;  /* 0x0000000500037c11 */ /* 0x000fca00090f1403 */
[----:B------:R2:W-:Y:S04]  /*3ff0*/  @!P0 STG.E desc[UR8][R2.64], R11 ;  /* 0x0000000b02008986 */ /* 0x0005e8000c101908 */
[----:B------:R2:W-:Y:S02]  /*4000*/  @!P1 STG.E desc[UR8][R2.64+0x20], R9 ;  /* 0x0000200902009986 */ /* 0x0005e4000c101908 */
.L_x_47:
[----:B------:R-:W-:Y:S05]  /*4010*/  BSYNC B0 ;  /* 0x0000000000007941 */ /* 0x000fea0003800000 */
.L_x_46:
[----:B------:R-:W-:Y:S01]  /*4020*/  ULDC.64 UR4, c[0x0][0x730] ;  /* 0x0001cc0000047ab9 */ /* 0x000fe20000000a00 */
[-C--:B------:R-:W-:Y:S01]  /*4030*/  FMUL R31, R58, R10.reuse ;  /* 0x0000000a3a1f7220 */ /* 0x080fe20000400000 */
[----:B------:R-:W-:Y:S01]  /*4040*/  ISETP.NE.U32.AND P0, PT, RZ, UR4, PT ;  /* 0x00000004ff007c0c */ /* 0x000fe2000bf05070 */
[-C--:B------:R-:W-:Y:S01]  /*4050*/  FMUL R59, R59, R10.reuse ;  /* 0x0000000a3b3b7220 */ /* 0x080fe20000400000 */
[-C--:B------:R-:W-:Y:S01]  /*4060*/  FMUL R33, R62, R10.reuse ;  /* 0x0000000a3e217220 */ /* 0x080fe20000400000 */
[-C--:B------:R-:W-:Y:S01]  /*4070*/  FMUL R63, R63, R10.reuse ;  /* 0x0000000a3f3f7220 */ /* 0x080fe20000400000 */
[----:B------:R-:W-:Y:S01]  /*4080*/  ISETP.NE.AND.EX P0, PT, RZ, UR5, PT, P0 ;  /* 0x00000005ff007c0c */ /* 0x000fe2000bf05300 */
[-C--:B------:R-:W-:Y:S01]  /*4090*/  FMUL R35, R66, R10.reuse ;  /* 0x0000000a42237220 */ /* 0x080fe20000400000 */
[-C--:B------:R-:W-:Y:S01]  /*40a0*/  FMUL R67, R67, R10.reuse ;  /* 0x0000000a43437220 */ /* 0x080fe20000400000 */
[-C--:B------:R-:W-:Y:S01]  /*40b0*/  FMUL R37, R70, R10.reuse ;  /* 0x0000000a46257220 */ /* 0x080fe20000400000 */
[----:B------:R-:W-:-:S09]  /*40c0*/  FMUL R71, R71, R10 ;  /* 0x0000000a47477220 */ /* 0x000fd20000400000 */
[----:B------:R-:W-:Y:S05]  /*40d0*/  @P0 BRA `(.L_x_48) ;  /* 0x0000000000200947 */ /* 0x000fea0003800000 */
[----:B------:R-:W-:Y:S02]  /*40e0*/  ULDC.64 UR4, c[0x0][0x728] ;  /* 0x0001ca0000047ab9 */ /* 0x000fe40000000a00 */
[----:B------:R-:W-:-:S04]  /*40f0*/  ISETP.NE.U32.AND P0, PT, RZ, UR4, PT ;  /* 0x00000004ff007c0c */ /* 0x000fc8000bf05070 */
[----:B------:R-:W-:-:S13]  /*4100*/  ISETP.NE.AND.EX P0, PT, RZ, UR5, PT, P0 ;  /* 0x00000005ff007c0c */ /* 0x000fda000bf05300 */
[----:B------:R-:W-:Y:S05]  /*4110*/  @!P0 BRA `(.L_x_49) ;  /* 0x00000000000c8947 */ /* 0x000fea0003800000 */
[----:B-12---:R-:W1:Y:S02]  /*4120*/  LDC.64 R2, c[0x0][0x728] ;  /* 0x0001ca00ff027b82 */ /* 0x006e640000000a00 */
[----:B-1----:R4:W5:Y:S01]  /*4130*/  LDG.E R2, desc[UR8][R2.64] ;  /* 0x0000000802027981 */ /* 0x002962000c1e1900 */
[----:B------:R-:W-:Y:S05]  /*4140*/  BRA `(.L_x_48) ;  /* 0x0000000000047947 */ /* 0x000fea0003800000 */
.L_x_49:
[----:B--2---:R-:W3:Y:S02]  /*4150*/  LDC R2, c[0x0][0x720] ;  /* 0x0001c800ff027b82 */ /* 0x004ee40000000800 */
.L_x_48:
[----:B-1----:R-:W-:Y:S02]  /*4160*/  MOV R0, RZ ;  /* 0x000000ff00007202 */ /* 0x002fe40000000f00 */
[----:B---3-5:R-:W-:Y:S02]  /*4170*/  MOV R22, R2 ;  /* 0x0000000200167202 */ /* 0x028fe40000000f00 */
[----:B------:R-:W-:-:S13]  /*4180*/  LOP3.LUT P0, RZ, R0, 0x1bf, RZ, 0xc0, !PT ;  /* 0x000001bf00ff7812 */ /* 0x000fda000780c0ff */
[----:B------:R-:W-:Y:S05]  /*4190*/  @!P0 BRA `(.L_x_50) ;  /* 0x0000000000408947 */ /* 0x000fea0003800000 */
[----:B------:R-:W-:Y:S01]  /*41a0*/  MOV R0, 0x0 ;  /* 0x0000000000007802 */ /* 0x000fe20000000f00 */
[----:B------:R-:W-:Y:S01]  /*41b0*/  ULDC.64 UR4, c[0x4][0x68] ;  /* 0x01001a0000047ab9 */ /* 0x000fe20000000a00 */
[----:B------:R-:W-:Y:S01]  /*41c0*/  ULDC.64 UR6, c[0x4][0x8] ;  /* 0x0100020000067ab9 */ /* 0x000fe20000000a00 */
[----:B------:R-:W-:Y:S01]  /*41d0*/  IMAD.U32 R4, RZ, RZ, UR4 ;  /* 0x00000004ff047e24 */ /* 0x000fe2000f8e00ff */
[----:B--2-4-:R1:W2:Y:S01]  /*41e0*/  LDC.64 R2, c[0x4][R0] ;  /* 0x0100000000027b82 */ /* 0x0142a20000000a00 */
[----:B------:R-:W-:Y:S01]  /*41f0*/  IMAD.U32 R5, RZ, RZ, UR5 ;  /* 0x00000005ff057e24 */ /* 0x000fe2000f8e00ff */
[----:B------:R-:W-:Y:S01]  /*4200*/  ULDC.64 UR4, c[0x4][0x70] ;  /* 0x01001c0000047ab9 */ /* 0x000fe20000000a00 */
[----:B------:R-:W-:Y:S01]  /*4210*/  IMAD.U32 R10, RZ, RZ, UR6 ;  /* 0x00000006ff0a7e24 */ /* 0x000fe2000f8e00ff */
[----:B------:R-:W-:Y:S01]  /*4220*/  MOV R6, UR4 ;  /* 0x0000000400067c02 */ /* 0x000fe20008000f00 */
[----:B------:R-:W-:Y:S01]  /*4230*/  IMAD.U32 R7, RZ, RZ, UR5 ;  /* 0x00000005ff077e24 */ /* 0x000fe2000f8e00ff */
[----:B------:R-:W-:Y:S01]  /*4240*/  MOV R11, UR7 ;  /* 0x00000007000b7c02 */ /* 0x000fe20008000f00 */
[----:B------:R-:W-:Y:S01]  /*4250*/  IMAD.MOV.U32 R8, RZ, RZ, 0x70 ;  /* 0x00000070ff087424 */ /* 0x000fe200078e00ff */
[----:B------:R-:W-:Y:S01]  /*4260*/  MOV R13, RZ ;  /* 0x000000ff000d7202 */ /* 0x000fe20000000f00 */
[----:B-1----:R-:W-:-:S07]  /*4270*/  IMAD.MOV.U32 R12, RZ, RZ, 0x1 ;  /* 0x00000001ff0c7424 */ /* 0x002fce00078e00ff */
[----:B------:R-:W-:-:S07]  /*4280*/  LEPC R20, `(.L_x_50) ;  /* 0x000000001014794e */ /* 0x000fce0000000000 */
[----:B--2---:R-:W-:Y:S05]  /*4290*/  CALL.ABS.NOINC R2 ;  /* 0x0000000002007343 */ /* 0x004fea0003c00000 */
.L_x_50:
[----:B------:R-:W-:Y:S01]  /*42a0*/  UIADD3 UR4, UR36, -0x1, URZ ;  /* 0xffffffff24047890 */ /* 0x000fe2000fffe03f */
[----:B------:R-:W-:-:S05]  /*42b0*/  IMAD.U32 R18, RZ, RZ, UR37 ;  /* 0x00000025ff127e24 */ /* 0x000fca000f8e00ff */
[----:B--2-4-:R-:W-:-:S04]  /*42c0*/  IMAD.U32 R3, RZ, RZ, UR4 ;  /* 0x00000004ff037e24 */ /* 0x014fc8000f8e00ff */
[----:B------:R-:W-:-:S05]  /*42d0*/  IMAD R18, R3, 0x1200, R18 ;  /* 0x0000120003127824 */ /* 0x000fca00078e0212 */
[----:B------:R-:W-:-:S13]  /*42e0*/  LOP3.LUT P0, RZ, R18, 0x1b0, RZ, 0xc0, !PT ;  /* 0x000001b012ff7812 */ /* 0x000fda000780c0ff */
[----:B------:R-:W-:Y:S05]  /*42f0*/  @!P0 BRA `(.L_x_51) ;  /* 0x0000000000408947 */ /* 0x000fea0003800000 */
[----:B------:R-:W-:Y:S01]  /*4300*/  MOV R0, 0x0 ;  /* 0x0000000000007802 */ /* 0x000fe20000000f00 */
[----:B------:R-:W-:Y:S01]  /*4310*/  ULDC.64 UR4, c[0x4][0x68] ;  /* 0x01001a0000047ab9 */ /* 0x000fe20000000a00 */
[----:B------:R-:W-:Y:S01]  /*4320*/  ULDC.64 UR6, c[0x4][0x8] ;  /* 0x0100020000067ab9 */ /* 0x000fe20000000a00 */
[----:B------:R-:W-:Y:S01]  /*4330*/  MOV R4, UR4 ;  /* 0x0000000400047c02 */ /* 0x000fe20008000f00 */
[----:B------:R1:W2:Y:S01]  /*4340*/  LDC.64 R2, c[0x4][R0] ;  /* 0x0100000000027b82 */ /* 0x0002a20000000a00 */
[----:B------:R-:W-:Y:S01]  /*4350*/  IMAD.U32 R5, RZ, RZ, UR5 ;  /* 0x00000005ff057e24 */ /* 0x000fe2000f8e00ff */
[----:B------:R-:W-:Y:S01]  /*4360*/  ULDC.64 UR4, c[0x4][0x70] ;  /* 0x01001c0000047ab9 */ /* 0x000fe20000000a00 */
[----:B------:R-:W-:Y:S01]  /*4370*/  IMAD.U32 R10, RZ, RZ, UR6 ;  /* 0x00000006ff0a7e24 */ /* 0x000fe2000f8e00ff */
[----:B------:R-:W-:Y:S01]  /*4380*/  MOV R7, UR5 ;  /* 0x0000000500077c02 */ /* 0x000fe20008000f00 */
[----:B------:R-:W-:Y:S01]  /*4390*/  IMAD.U32 R6, RZ, RZ, UR4 ;  /* 0x00000004ff067e24 */ /* 0x000fe2000f8e00ff */
[----:B------:R-:W-:Y:S01]  /*43a0*/  MOV R8, 0x70 ;  /* 0x0000007000087802 */ /* 0x000fe20000000f00 */
[----:B------:R-:W-:-:S02]  /*43b0*/  IMAD.U32 R11, RZ, RZ, UR7 ;  /* 0x00000007ff0b7e24 */ /* 0x000fc4000f8e00ff */
[----:B------:R-:W-:Y:S02]  /*43c0*/  IMAD.MOV.U32 R12, RZ, RZ, 0x1 ;  /* 0x00000001ff0c7424 */ /* 0x000fe400078e00ff */
[----:B-1----:R-:W-:-:S07]  /*43d0*/  IMAD.MOV.U32 R13, RZ, RZ, RZ ;  /* 0x000000ffff0d7224 */ /* 0x002fce00078e00ff */
[----:B------:R-:W-:-:S07]  /*43e0*/  LEPC R20, `(.L_x_51) ;  /* 0x000000001014794e */ /* 0x000fce0000000000 */
[----:B--2---:R-:W-:Y:S05]  /*43f0*/  CALL.ABS.NOINC R2 ;  /* 0x0000000002007343 */ /* 0x004fea0003c00000 */
.L_x_51:
[----:B------:R-:W1:Y:S01]  /*4400*/  S2R R5, SR_TID.X ;  /* 0x0000000000057919 */ /* 0x000e620000002100 */
[----:B------:R-:W-:Y:S01]  /*4410*/  ULDC.64 UR4, c[0x0][0x730] ;  /* 0x0001cc0000047ab9 */ /* 0x000fe20000000a00 */
[----:B------:R-:W-:Y:S02]  /*4420*/  IADD3 R16, R16, 0x1f, RZ ;  /* 0x0000001f10107810 */ /* 0x000fe40007ffe0ff */
[----:B------:R-:W-:Y:S02]  /*4430*/  ISETP.NE.U32.AND P0, PT, RZ, UR4, PT ;  /* 0x00000004ff007c0c */ /* 0x000fe4000bf05070 */
[----:B------:R-:W-:Y:S02]  /*4440*/  ISETP.GT.U32.AND P1, PT, R16, 0x3e, PT ;  /* 0x0000003e1000780c */ /* 0x000fe40003f24070 */
[----:B------:R-:W-:-:S13]  /*4450*/  ISETP.NE.AND.EX P0, PT, RZ, UR5, PT, P0 ;  /* 0x00000005ff007c0c */ /* 0x000fda000bf05300 */
[----:B------:R-:W2:Y:S01]  /*4460*/  @P0 LDC R22, c[0x0][0x720] ;  /* 0x0001c800ff160b82 */ /* 0x000ea20000000800 */
[C---:B-1----:R-:W-:Y:S02]  /*4470*/  SHF.L.U32 R0, R5.reuse, 0x5, RZ ;  /* 0x0000000505007819 */ /* 0x042fe400000006ff */
[----:B------:R-:W-:Y:S02]  /*4480*/  SHF.R.U32.HI R3, RZ, 0x1, R5 ;  /* 0x00000001ff037819 */ /* 0x000fe40000011605 */
[C---:B------:R-:W-:Y:S02]  /*4490*/  LOP3.LUT R4, R0.reuse, 0xc0, RZ, 0xc0, !PT ;  /* 0x000000c000047812 */ /* 0x040fe400078ec0ff */
[----:B------:R-:W-:Y:S02]  /*44a0*/  LOP3.LUT R2, R0, 0x20, RZ, 0xc0, !PT ;  /* 0x0000002000027812 */ /* 0x000fe400078ec0ff */
[----:B------:R-:W-:Y:S01]  /*44b0*/  LOP3.LUT R4, R4, 0x8, R3, 0xf8, !PT ;  /* 0x0000000804047812 */ /* 0x000fe200078ef803 */
[C---:B------:R-:W-:Y:S01]  /*44c0*/  IMAD.SHL.U32 R3, R5.reuse, 0x4, RZ ;  /* 0x0000000405037824 */ /* 0x040fe200078e00ff */
[----:B------:R-:W-:Y:S01]  /*44d0*/  LOP3.LUT P0, RZ, R5, 0x4, RZ, 0xc0, !PT ;  /* 0x0000000405ff7812 */ /* 0x000fe2000780c0ff */
[----:B------:R-:W-:-:S02]  /*44e0*/  IMAD R2, R17, 0x200, R2 ;  /* 0x0000020011027824 */ /* 0x000fc400078e0202 */
[-C--:B--2---:R-:W-:Y:S01]  /*44f0*/  FMUL R6, R33, R22.reuse ;  /* 0x0000001621067220 */ /* 0x084fe20000400000 */
[----:B------:R-:W-:Y:S01]  /*4500*/  LOP3.LUT R4, R4, 0x18, R3, 0x78, !PT ;  /* 0x0000001804047812 */ /* 0x000fe200078e7803 */
[-C--:B------:R-:W-:Y:S01]  /*4510*/  FMUL R9, R63, R22.reuse ;  /* 0x000000163f097220 */ /* 0x080fe20000400000 */
[----:B------:R-:W-:Y:S01]  /*4520*/  LOP3.LUT R3, R0, 0x100, RZ, 0xc0, !PT ;  /* 0x0000010000037812 */ /* 0x000fe200078ec0ff */
[-C--:B------:R-:W-:Y:S01]  /*4530*/  FMUL R0, R23, R22.reuse ;  /* 0x0000001617007220 */ /* 0x080fe20000400000 */
[-C--:B------:R-:W-:Y:S01]  /*4540*/  FMUL R8, R27, R22.reuse ;  /* 0x000000161b087220 */ /* 0x080fe20000400000 */
[----:B------:R-:W-:Y:S01]  /*4550*/  FMUL R11, R65, R22 ;  /* 0x00000016410b7220 */ /* 0x000fe20000400000 */
[----:B------:R-:W-:Y:S01]  /*4560*/  IADD3 R19, R4, R2, R3 ;  /* 0x0000000204137210 */ /* 0x000fe20007ffe003 */
[-C--:B------:R-:W-:Y:S01]  /*4570*/  FMUL R3, R57, R22.reuse ;  /* 0x0000001639037220 */ /* 0x080fe20000400000 */
        /* <DEDUP_REMOVED lines=10> */
[----:B------:R-:W-:Y:S01]  /*4620*/  IMAD R19, R19, 0x2, R18 ;  /* 0x0000000213137824 */ /* 0x000fe200078e0212 */
[----:B------:R-:W-:-:S02]  /*4630*/  F2FP.BF16.F32.PACK_AB R23, R9, R6 ;  /* 0x000000060917723e */ /* 0x000fc400000010ff */
[----:B------:R-:W-:Y:S01]  /*4640*/  F2FP.BF16.F32.PACK_AB R20, R3, R0 ;  /* 0x000000000314723e */ /* 0x000fe200000010ff */
[----:B------:R-:W-:Y:S01]  /*4650*/  VIADD R0, R19, 0x20 ;  /* 0x0000002013007836 */ /* 0x000fe20000000000 */
[----:B------:R-:W-:Y:S02]  /*4660*/  F2FP.BF16.F32.PACK_AB R8, R11, R8 ;  /* 0x000000080b08723e */ /* 0x000fe400000010ff */
[----:B------:R-:W-:Y:S02]  /*4670*/  F2FP.BF16.F32.PACK_AB R9, R13, R10 ;  /* 0x0000000a0d09723e */ /* 0x000fe400000010ff */
[----:B------:R-:W-:Y:S02]  /*4680*/  F2FP.BF16.F32.PACK_AB R21, R5, R2 ;  /* 0x000000020515723e */ /* 0x000fe400000010ff */
[----:B------:R-:W-:Y:S02]  /*4690*/  F2FP.BF16.F32.PACK_AB R22, R7, R4 ;  /* 0x000000040716723e */ /* 0x000fe400000010ff */
[----:B------:R-:W-:-:S02]  /*46a0*/  F2FP.BF16.F32.PACK_AB R10, R15, R12 ;  /* 0x0000000c0f0a723e */ /* 0x000fc400000010ff */
[----:B------:R-:W-:Y:S01]  /*46b0*/  F2FP.BF16.F32.PACK_AB R11, R17, R14 ;  /* 0x0000000e110b723e */ /* 0x000fe200000010ff */
[----:B------:R-:W-:Y:S06]  /*46c0*/  @P1 BRA `(.L_x_52) ;  /* 0x0000000000041947 */ /* 0x000fec0003800000 */
[----:B------:R-:W-:-:S04]  /*46d0*/  DEPBAR.LE SB0, 0x0 ;  /* 0x000080000000791a */ /* 0x000fc80000000000 */
.L_x_52:
[----:B------:R-:W-:Y:S05]  /*46e0*/  WARPSYNC.ALL ;  /* 0x0000000000007948 */ /* 0x000fea0003800000 */
[----:B------:R-:W-:Y:S01]  /*46f0*/  BAR.SYNC.DEFER_BLOCKING 0x1, 0x80 ;  /* 0x0042000000007b1d */ /* 0x000fe20000010000 */
[----:B------:R-:W-:-:S05]  /*4700*/  @P0 IADD3 R0, R19, -0x20, RZ ;  /* 0xffffffe013000810 */ /* 0x000fca0007ffe0ff */
[----:B------:R-:W-:Y:S01]  /*4710*/  BSSY B0, `(.L_x_53) ;  /* 0x0000014000007945 */ /* 0x000fe20003800000 */
[----:B------:R1:W-:Y:S04]  /*4720*/  STSM.16.M88.4 [R19], R20 ;  /* 0x0000001413007844 */ /* 0x0003e80000000200 */
[----:B------:R1:W-:Y:S01]  /*4730*/  STSM.16.M88.4 [R0], R8 ;  /* 0x0000000800007844 */ /* 0x0003e20000000200 */
[----:B------:R-:W-:Y:S01]  /*4740*/  @!PT LDS RZ, [RZ] ;  /* 0x00000000fffff984 */ /* 0x000fe20000000800 */
[----:B------:R-:W-:Y:S01]  /*4750*/  @!PT LDS RZ, [RZ] ;  /* 0x00000000fffff984 */ /* 0x000fe20000000800 */
[----:B------:R-:W-:Y:S01]  /*4760*/  @!PT LDS RZ, [RZ] ;  /* 0x00000000fffff984 */ /* 0x000fe20000000800 */
[----:B------:R-:W-:Y:S01]  /*4770*/  @!PT LDS RZ, [RZ] ;  /* 0x00000000fffff984 */ /* 0x000fe20000000800 */
[----:B------:R2:W-:Y:S06]  /*4780*/  MEMBAR.ALL.CTA ;  /* 0x0000000000007992 */ /* 0x0005ec0000008000 */
[----:B--2---:R-:W2:Y:S02]  /*4790*/  FENCE.VIEW.ASYNC.S ;  /* 0x00000000000073c6 */ /* 0x004ea40000000000 */
[----:B--2---:R-:W-:Y:S06]  /*47a0*/  BAR.SYNC.DEFER_BLOCKING 0x1, 0x80 ;  /* 0x0042000000007b1d */ /* 0x004fec0000010000 */
[----:B------:R-:W-:Y:S05]  /*47b0*/  @P1 BRA `(.L_x_54) ;  /* 0x0000000000241947 */ /* 0x000fea0003800000 */
[----:B------:R-:W-:Y:S01]  /*47c0*/  S2UR UR44, SR_CTAID.Z ;  /* 0x00000000002c79c3 */ /* 0x000fe20000002700 */
[----:B------:R-:W-:Y:S01]  /*47d0*/  ULDC.64 UR4, c[0x0][0x198] ;  /* 0x0000660000047ab9 */ /* 0x000fe20000000a00 */
[----:B------:R-:W-:Y:S01]  /*47e0*/  R2UR UR40, R18 ;  /* 0x00000000122872ca */ /* 0x000fe200000e0000 */
[----:B------:R-:W-:Y:S01]  /*47f0*/  UIADD3 UR4, UP0, UR4, 0x670, URZ ;  /* 0x0000067004047890 */ /* 0x000fe2000ff1e03f */
[----:B------:R-:W-:-:S03]  /*4800*/  UMOV UR41, URZ ;  /* 0x0000003f00297c82 */ /* 0x000fc60008000000 */
[----:B------:R-:W-:Y:S01]  /*4810*/  UIADD3.X UR5, URZ, UR5, URZ, UP0, !UPT ;  /* 0x000000053f057290 */ /* 0x000fe200087fe43f */
[----:B------:R-:W2:Y:S08]  /*4820*/  S2UR UR43, SR_CTAID.Y ;  /* 0x00000000002b79c3 */ /* 0x000eb00000002600 */
[----:B--2---:R2:W-:Y:S02]  /*4830*/  UTMASTG.4D [UR40], [UR4] ;  /* 0x00000028040073b5 */ /* 0x0045e40008018000 */
[----:B--2---:R0:W-:Y:S02]  /*4840*/  UTMACMDFLUSH ;  /* 0x00000000000079b7 */ /* 0x0041e40000000000 */
.L_x_54:
[----:B------:R-:W-:Y:S05]  /*4850*/  BSYNC B0 ;  /* 0x0000000000007941 */ /* 0x000fea0003800000 */
.L_x_53:
[----:B------:R-:W-:Y:S01]  /*4860*/  UIADD3 UR36, UR36, -0x1, URZ ;  /* 0xffffffff24247890 */ /* 0x000fe2000fffe03f */
[----:B------:R-:W-:-:S04]  /*4870*/  DEPBAR.LE SB0, 0x0 ;  /* 0x000080000000791a */ /* 0x000fc80000000000 */
[----:B------:R-:W-:-:S04]  /*4880*/  USHF.L.U32 UR4, UR36, 0x3, URZ ;  /* 0x0000000324047899 */ /* 0x000fc8000800063f */
[----:B------:R-:W-:-:S04]  /*4890*/  ULOP3.LUT UR4, UR4, 0x8, URZ, 0xe2, !UPT ;  /* 0x0000000804047892 */ /* 0x000fc8000f8ee23f */
[----:B------:R-:W-:-:S06]  /*48a0*/  ULOP3.LUT UR4, UR4, 0x18, URZ, 0x3c, !UPT ;  /* 0x0000001804047892 */ /* 0x000fcc000f8e3c3f */
[----:B-1----:R-:W-:-:S04]  /*48b0*/  IMAD.U32 R0, RZ, RZ, UR4 ;  /* 0x00000004ff007e24 */ /* 0x002fc8000f8e00ff */
[----:B------:R-:W-:Y:S01]  /*48c0*/  SYNCS.ARRIVE.TRANS64.A1T0 RZ, [R0+UR37+0x7090], RZ ;  /* 0x007090ff00ff79a7 */ /* 0x000fe20008100025 */
[----:B------:R-:W-:Y:S05]  /*48d0*/  EXIT ;  /* 0x000000000000794d */ /* 0x000fea0003800000 */
.L_x_6:
[----:B------:R-:W-:-:S08]  /*48e0*/  UISETP.NE.AND UP0, UPT, UR7, 0x1, UPT ;  /* 0x000000010700788c */ /* 0x000fd0000bf05270 */
[----:B------:R-:W1:-:S00]  /*48f0*/  USETMAXREG.DEALLOC.CTAPOOL 0x18 ;  /* 0x00000018000079c8 */ /* 0x000e4000080e0500 */
[----:B------:R-:W-:-:S13]  /*4900*/  PLOP3.LUT P0, PT, PT, PT, UP0, 0x80, 0x0 ;  /* 0x000000000000781c */ /* 0x000fda0003f0f008 */
[----:B------:R-:W-:Y:S05]  /*4910*/  @P0 EXIT ;  /* 0x000000000000094d */ /* 0x000fea0003800000 */
[----:B------:R-:W2:Y:S01]  /*4920*/  S2UR UR11, SR_CTAID.X ;  /* 0x00000000000b79c3 */ /* 0x000ea20000002500 */
[----:B------:R-:W-:Y:S01]  /*4930*/  ELECT P3, URZ, PT ;  /* 0x00000000003f782f */ /* 0x000fe20003860000 */
[----:B------:R-:W-:Y:S01]  /*4940*/  BSSY B0, `(.L_x_55) ;  /* 0x0000029000007945 */ /* 0x000fe20003800000 */
[----:B-1----:R-:W-:Y:S01]  /*4950*/  IMAD.MOV.U32 R0, RZ, RZ, RZ ;  /* 0x000000ffff007224 */ /* 0x002fe200078e00ff */
[----:B------:R-:W-:Y:S01]  /*4960*/  MOV R7, RZ ;  /* 0x000000ff00077202 */ /* 0x000fe20000000f00 */
[----:B------:R-:W-:-:S03]  /*4970*/  IMAD.MOV.U32 R3, RZ, RZ, RZ ;  /* 0x000000ffff037224 */ /* 0x000fc600078e00ff */
[----:B------:R-:W1:Y:S08]  /*4980*/  S2UR UR20, SR_CTAID.Y ;  /* 0x00000000001479c3 */ /* 0x000e700000002600 */
[----:B------:R-:W3:Y:S01]  /*4990*/  S2UR UR21, SR_CTAID.Z ;  /* 0x00000000001579c3 */ /* 0x000ee20000002700 */
[----:B--2---:R-:W-:Y:S01]  /*49a0*/  USHF.L.U32 UR11, UR11, 0x7, URZ ;  /* 0x000000070b0b7899 */ /* 0x004fe2000800063f */
[----:B------:R-:W-:Y:S11]  /*49b0*/  @!P3 BRA `(.L_x_56) ;  /* 0x000000000084b947 */ /* 0x000ff60003800000 */
[----:B------:R-:W2:Y:S01]  /*49c0*/  S2R R3, SR_CgaCtaId ;  /* 0x0000000000037919 */ /* 0x000ea20000008800 */
[----:B------:R-:W-:Y:S02]  /*49d0*/  MOV R2, 0x400 ;  /* 0x0000040000027802 */ /* 0x000fe40000000f00 */
[----:B------:R-:W-:Y:S02]  /*49e0*/  MOV R4, 0x1 ;  /* 0x0000000100047802 */ /* 0x000fe40000000f00 */
[----:B--2---:R-:W-:Y:S02]  /*49f0*/  LEA R3, R3, R2, 0x18 ;  /* 0x0000000203037211 */ /* 0x004fe400078ec0ff */
[----:B------:R-:W-:-:S04]  /*4a00*/  SHF.L.U32 R2, R4, 0x1f, RZ ;  /* 0x0000001f04027819 */ /* 0x000fc800000006ff */
[----:B------:R-:W2:Y:S02]  /*4a10*/  SYNCS.PHASECHK.TRANS64.TRYWAIT P0, [R3+URZ+0x7060], R2 ;  /* 0x00706002030075a7 */ /* 0x000ea4000800017f */
[----:B--2---:R-:W-:Y:S05]  /*4a20*/  @!P0 BRA `(.L_x_57) ;  /* 0x0000001000608947 */ /* 0x004fea0003800000 */
.L_x_93:
[----:B------:R-:W-:Y:S01]  /*4a30*/  ULOP3.LUT UR4, UR6, 0x2, URZ, 0xfc, !UPT ;  /* 0x0000000206047892 */ /* 0x000fe2000f8efc3f */
[----:B--2---:R-:W-:-:S03]  /*4a40*/  @P2 IMAD.MOV.U32 R2, RZ, RZ, 0x1000 ;  /* 0x00001000ff022424 */ /* 0x004fc600078e00ff */
[----:B------:R-:W-:Y:S01]  /*4a50*/  UPRMT UR4, UR4, 0x9910, URZ ;  /* 0x0000991004047896 */ /* 0x000fe2000800003f */
[----:B------:R2:W-:Y:S03]  /*4a60*/  @P2 SYNCS.ARRIVE.TRANS64 RZ, [R3+URZ+0x7050], R2 ;  /* 0x0070500203ff29a7 */ /* 0x0005e6000800003f */
[----:B------:R-:W-:-:S06]  /*4a70*/  UISETP.NE.AND UP0, UPT, UR4, 0x2, UPT ;  /* 0x000000020400788c */ /* 0x000fcc000bf05270 */
[----:B------:R-:W-:-:S13]  /*4a80*/  PLOP3.LUT P0, PT, PT, PT, UP0, 0x80, 0x0 ;  /* 0x000000000000781c */ /* 0x000fda0003f0f008 */
[----:B--2---:R-:W-:Y:S05]  /*4a90*/  @P0 BRA `(.L_x_58) ;  /* 0x0000000000040947 */ /* 0x004fea0003800000 */
[----:B-1-3--:R-:W-:Y:S01]  /*4aa0*/  BPT.TRAP 0x1 ;  /* 0x000000040000795c */ /* 0x00afe20000300000 */
.L_x_58:
[----:B------:R-:W-:-:S04]  /*4ab0*/  LOP3.LUT P0, RZ, R6, 0x1f, RZ, 0xc0, !PT ;  /* 0x0000001f06ff7812 */ /* 0x000fc8000780c0ff */
[----:B------:R-:W-:-:S13]  /*4ac0*/  PLOP3.LUT P0, PT, P0, P2, PT, 0x2a, 0x0 ;  /* 0x000000000000781c */ /* 0x000fda0000704572 */
[----:B------:R-:W-:Y:S05]  /*4ad0*/  @P0 BRA `(.L_x_59) ;  /* 0x0000000000040947 */ /* 0x000fea0003800000 */
[----:B-1-3--:R-:W-:Y:S01]  /*4ae0*/  BPT.TRAP 0x1 ;  /* 0x000000040000795c */ /* 0x00afe20000300000 */
.L_x_59:
[----:B------:R-:W-:Y:S01]  /*4af0*/  R2UR UR8, R3 ;  /* 0x00000000030872ca */ /* 0x000fe200000e0000 */
[----:B------:R-:W-:Y:S01]  /*4b00*/  ULDC.64 UR4, c[0x0][0x198] ;  /* 0x0000660000047ab9 */ /* 0x000fe20000000a00 */
[----:B------:R-:W-:Y:S01]  /*4b10*/  UMOV UR14, 0x0 ;  /* 0x00000000000e7882 */ /* 0x000fe20000000000 */
[----:B------:R-:W-:Y:S01]  /*4b20*/  UIADD3 UR4, UP0, UR4, 0xf0, URZ ;  /* 0x000000f004047890 */ /* 0x000fe2000ff1e03f */
[----:B------:R-:W-:Y:S01]  /*4b30*/  MOV R3, 0x1 ;  /* 0x0000000100037802 */ /* 0x000fe20000000f00 */
[----:B------:R-:W-:Y:S01]  /*4b40*/  UMOV UR15, 0x10000000 ;  /* 0x10000000000f7882 */ /* 0x000fe20000000000 */
[----:B------:R-:W-:Y:S01]  /*4b50*/  UMOV UR10, URZ ;  /* 0x0000003f000a7c82 */ /* 0x000fe20008000000 */
[----:B------:R-:W-:Y:S01]  /*4b60*/  UIADD3.X UR5, URZ, UR5, URZ, UP0, !UPT ;  /* 0x000000053f057290 */ /* 0x000fe200087fe43f */
[----:B------:R-:W-:Y:S01]  /*4b70*/  IMAD.MOV.U32 R7, RZ, RZ, 0x40 ;  /* 0x00000040ff077424 */ /* 0x000fe200078e00ff */
[----:B-1----:R-:W-:Y:S01]  /*4b80*/  UMOV UR12, UR20 ;  /* 0x00000014000c7c82 */ /* 0x002fe20008000000 */
[----:B---3--:R-:W-:-:S03]  /*4b90*/  UMOV UR13, UR21 ;  /* 0x00000015000d7c82 */ /* 0x008fc60008000000 */
[----:B------:R-:W-:-:S09]  /*4ba0*/  UIADD3 UR9, UR8, 0x7050, URZ ;  /* 0x0000705008097890 */ /* 0x000fd2000fffe03f */
[----:B------:R2:W-:Y:S02]  /*4bb0*/  UTMALDG.4D [UR8], [UR4], desc[UR14] ;  /* 0x00000e08040075b4 */ /* 0x0005e40008019000 */
[----:B--2---:R-:W-:Y:S01]  /*4bc0*/  NOP ;  /* 0x0000000000007918 */ /* 0x004fe20000000000 */
.L_x_56:
[----:B-1-3--:R-:W-:Y:S05]  /*4bd0*/  BSYNC B0 ;  /* 0x0000000000007941 */ /* 0x00afea0003800000 */
.L_x_55:
[----:B------:R-:W1:Y:S01]  /*4be0*/  LDC R2, c[0x0][0x28c] ;  /* 0x0000a300ff027b82 */ /* 0x000e620000000800 */
[----:B------:R-:W-:Y:S01]  /*4bf0*/  BSSY B0, `(.L_x_60) ;  /* 0x0000023000007945 */ /* 0x000fe20003800000 */
[----:B-1----:R-:W-:-:S13]  /*4c00*/  ISETP.GT.AND P4, PT, R2, RZ, P3 ;  /* 0x000000ff0200720c */ /* 0x002fda0001f84270 */
[----:B------:R-:W-:Y:S05]  /*4c10*/  @!P4 BRA `(.L_x_61) ;  /* 0x000000000080c947 */ /* 0x000fea0003800000 */
[----:B------:R-:W1:Y:S01]  /*4c20*/  S2R R5, SR_CgaCtaId ;  /* 0x0000000000057919 */ /* 0x000e620000008800 */
[----:B------:R-:W-:-:S04]  /*4c30*/  MOV R0, 0x400 ;  /* 0x0000040000007802 */ /* 0x000fc80000000f00 */
[----:B-1----:R-:W-:Y:S02]  /*4c40*/  LEA R0, R5, R0, 0x18 ;  /* 0x0000000005007211 */ /* 0x002fe400078ec0ff */
[----:B------:R-:W-:-:S04]  /*4c50*/  MOV R5, 0x1 ;  /* 0x0000000100057802 */ /* 0x000fc80000000f00 */
[----:B------:R-:W-:-:S04]  /*4c60*/  SHF.L.U32 R5, R5, 0x1f, RZ ;  /* 0x0000001f05057819 */ /* 0x000fc800000006ff */
[----:B------:R-:W1:Y:S02]  /*4c70*/  SYNCS.PHASECHK.TRANS64.TRYWAIT P0, [R0+URZ+0x7028], R5 ;  /* 0x00702805000075a7 */ /* 0x000e64000800017f */
[----:B-1----:R-:W-:Y:S05]  /*4c80*/  @!P0 BRA `(.L_x_62) ;  /* 0x0000000c00dc8947 */ /* 0x002fea0003800000 */
.L_x_94:
[----:B------:R-:W-:Y:S01]  /*4c90*/  ULOP3.LUT UR4, UR6, 0x2, URZ, 0xfc, !UPT ;  /* 0x0000000206047892 */ /* 0x000fe2000f8efc3f */
[----:B-1----:R-:W-:-:S03]  /*4ca0*/  @P2 IMAD.MOV.U32 R5, RZ, RZ, 0x1000 ;  /* 0x00001000ff052424 */ /* 0x002fc600078e00ff */
[----:B------:R-:W-:Y:S01]  /*4cb0*/  UPRMT UR4, UR4, 0x9910, URZ ;  /* 0x0000991004047896 */ /* 0x000fe2000800003f */
[----:B------:R1:W-:Y:S03]  /*4cc0*/  @P2 SYNCS.ARRIVE.TRANS64 RZ, [R0+URZ+0x7000], R5 ;  /* 0x0070000500ff29a7 */ /* 0x0003e6000800003f */
[----:B------:R-:W-:-:S06]  /*4cd0*/  UISETP.NE.AND UP0, UPT, UR4, 0x2, UPT ;  /* 0x000000020400788c */ /* 0x000fcc000bf05270 */
[----:B------:R-:W-:-:S13]  /*4ce0*/  PLOP3.LUT P0, PT, PT, PT, UP0, 0x80, 0x0 ;  /* 0x000000000000781c */ /* 0x000fda0003f0f008 */
[----:B-1----:R-:W-:Y:S05]  /*4cf0*/  @P0 BRA `(.L_x_63) ;  /* 0x0000000000040947 */ /* 0x002fea0003800000 */
[----:B------:R-:W-:Y:S01]  /*4d00*/  BPT.TRAP 0x1 ;  /* 0x000000040000795c */ /* 0x000fe20000300000 */
.L_x_63:
[----:B------:R-:W-:-:S04]  /*4d10*/  LOP3.LUT P0, RZ, R6, 0x1f, RZ, 0xc0, !PT ;  /* 0x0000001f06ff7812 */ /* 0x000fc8000780c0ff */
[----:B------:R-:W-:-:S13]  /*4d20*/  PLOP3.LUT P0, PT, P0, P2, PT, 0x2a, 0x0 ;  /* 0x000000000000781c */ /* 0x000fda0000704572 */
[----:B------:R-:W-:Y:S05]  /*4d30*/  @P0 BRA `(.L_x_64) ;  /* 0x0000000000040947 */ /* 0x000fea0003800000 */
[----:B------:R-:W-:Y:S01]  /*4d40*/  BPT.TRAP 0x1 ;  /* 0x000000040000795c */ /* 0x000fe20000300000 */
.L_x_64:
        /* <DEDUP_REMOVED lines=8> */
[----:B------:R-:W-:-:S05]  /*4dd0*/  UMOV UR19, URZ ;  /* 0x0000003f00137c82 */ /* 0x000fca0008000000 */
[----:B------:R-:W-:Y:S02]  /*4de0*/  UIADD3 UR16, UR17, 0x2000, URZ ;  /* 0x0000200011107890 */ /* 0x000fe4000fffe03f */
[----:B------:R-:W-:-:S09]  /*4df0*/  UIADD3 UR17, UR17, 0x7000, URZ ;  /* 0x0000700011117890 */ /* 0x000fd2000fffe03f */
[----:B------:R1:W-:Y:S02]  /*4e00*/  UTMALDG.4D [UR16], [UR4], desc[UR8] ;  /* 0x00000810040075b4 */ /* 0x0003e40008019000 */
[----:B-1----:R-:W-:Y:S01]  /*4e10*/  NOP ;  /* 0x0000000000007918 */ /* 0x002fe20000000000 */
.L_x_61:
[----:B------:R-:W-:Y:S05]  /*4e20*/  BSYNC B0 ;  /* 0x0000000000007941 */ /* 0x000fea0003800000 */
.L_x_60:
[----:B------:R-:W-:Y:S04]  /*4e30*/  BSSY B0, `(.L_x_65) ;  /* 0x0000025000007945 */ /* 0x000fe80003800000 */
[----:B------:R-:W-:Y:S05]  /*4e40*/  @!P3 BRA `(.L_x_66) ;  /* 0x00000000008cb947 */ /* 0x000fea0003800000 */
[----:B------:R-:W1:Y:S01]  /*4e50*/  S2R R5, SR_CgaCtaId ;  /* 0x0000000000057919 */ /* 0x000e620000008800 */
[----:B------:R-:W-:-:S04]  /*4e60*/  MOV R4, 0x400 ;  /* 0x0000040000047802 */ /* 0x000fc80000000f00 */
[----:B-1----:R-:W-:Y:S01]  /*4e70*/  LEA R8, R5, R4, 0x18 ;  /* 0x0000000405087211 */ /* 0x002fe200078ec0ff */
[----:B------:R-:W-:-:S03]  /*4e80*/  IMAD.MOV.U32 R5, RZ, RZ, 0x1 ;  /* 0x00000001ff057424 */ /* 0x000fc600078e00ff */
[----:B------:R-:W-:Y:S02]  /*4e90*/  LEA R4, R3, R8, 0x3 ;  /* 0x0000000803047211 */ /* 0x000fe400078e18ff */
[----:B------:R-:W-:-:S04]  /*4ea0*/  SHF.L.U32 R5, R5, 0x1f, RZ ;  /* 0x0000001f05057819 */ /* 0x000fc800000006ff */
[----:B------:R-:W1:Y:S02]  /*4eb0*/  SYNCS.PHASECHK.TRANS64.TRYWAIT P0, [R4+URZ+0x7060], R5 ;  /* 0x00706005040075a7 */ /* 0x000e64000800017f */
[----:B-1----:R-:W-:Y:S05]  /*4ec0*/  @!P0 BRA `(.L_x_67) ;  /* 0x0000000c00608947 */ /* 0x002fea0003800000 */
.L_x_95:
        /* <DEDUP_REMOVED lines=8> */
.L_x_68:
[----:B------:R-:W-:-:S04]  /*4f50*/  LOP3.LUT P0, RZ, R6, 0x1f, RZ, 0xc0, !PT ;  /* 0x0000001f06ff7812 */ /* 0x000fc8000780c0ff */
[----:B------:R-:W-:-:S13]  /*4f60*/  PLOP3.LUT P0, PT, P0, P2, PT, 0x2a, 0x0 ;  /* 0x000000000000781c */ /* 0x000fda0000704572 */
[----:B------:R-:W-:Y:S05]  /*4f70*/  @P0 BRA `(.L_x_69) ;  /* 0x0000000000040947 */ /* 0x000fea0003800000 */
[----:B------:R-:W-:Y:S01]  /*4f80*/  BPT.TRAP 0x1 ;  /* 0x000000040000795c */ /* 0x000fe20000300000 */
.L_x_69:
[----:B------:R-:W-:Y:S01]  /*4f90*/  R2UR UR16, R3 ;  /* 0x00000000031072ca */ /* 0x000fe200000e0000 */
[----:B------:R-:W-:Y:S01]  /*4fa0*/  ULDC.64 UR8, c[0x0][0x198] ;  /* 0x0000660000087ab9 */ /* 0x000fe20000000a00 */
[----:B------:R-:W-:Y:S01]  /*4fb0*/  R2UR UR4, R8 ;  /* 0x00000000080472ca */ /* 0x000fe200000e0000 */
[----:B------:R-:W-:Y:S01]  /*4fc0*/  UIADD3 UR8, UP0, UR8, 0xf0, URZ ;  /* 0x000000f008087890 */ /* 0x000fe2000ff1e03f */
[----:B------:R-:W-:Y:S01]  /*4fd0*/  R2UR UR19, R7 ;  /* 0x00000000071372ca */ /* 0x000fe200000e0000 */
[----:B------:R-:W-:Y:S01]  /*4fe0*/  UMOV UR5, 0x10000000 ;  /* 0x1000000000057882 */ /* 0x000fe20000000000 */
[----:B------:R-:W-:Y:S01]  /*4ff0*/  R2UR UR17, R4 ;  /* 0x00000000041172ca */ /* 0x000fe200000e0000 */
[----:B------:R-:W-:Y:S01]  /*5000*/  UIADD3.X UR9, URZ, UR9, URZ, UP0, !UPT ;  /* 0x000000093f097290 */ /* 0x000fe200087fe43f */
[----:B------:R-:W-:-:S07]  /*5010*/  UMOV UR18, URZ ;  /* 0x0000003f00127c82 */ /* 0x000fce0008000000 */
[----:B------:R-:W-:Y:S02]  /*5020*/  ULEA UR16, UR16, UR4, 0xc ;  /* 0x0000000410107291 */ /* 0x000fe4000f8e603f */
[----:B------:R-:W-:Y:S02]  /*5030*/  UIADD3 UR19, UR11, UR19, URZ ;  /* 0x000000130b137290 */ /* 0x000fe4000fffe03f */
[----:B------:R-:W-:Y:S01]  /*5040*/  UIADD3 UR17, UR17, 0x7050, URZ ;  /* 0x0000705011117890 */ /* 0x000fe2000fffe03f */
[----:B------:R-:W-:-:S08]  /*5050*/  UMOV UR4, 0x0 ;  /* 0x0000000000047882 */ /* 0x000fd00000000000 */
[----:B------:R1:W-:Y:S02]  /*5060*/  UTMALDG.4D [UR16], [UR8], desc[UR4] ;  /* 0x00000410080075b4 */ /* 0x0003e40008019000 */
[----:B-1----:R-:W-:Y:S01]  /*5070*/  NOP ;  /* 0x0000000000007918 */ /* 0x002fe20000000000 */
.L_x_66:
[----:B------:R-:W-:Y:S05]  /*5080*/  BSYNC B0 ;  /* 0x0000000000007941 */ /* 0x000fea0003800000 */
.L_x_65:
[----:B------:R-:W-:Y:S01]  /*5090*/  BSSY B0, `(.L_x_70) ;  /* 0x0000027000007945 */ /* 0x000fe20003800000 */
[----:B------:R-:W-:-:S03]  /*50a0*/  MOV R8, RZ ;  /* 0x000000ff00087202 */ /* 0x000fc60000000f00 */
        /* <DEDUP_REMOVED lines=9> */
.L_x_96:
        /* <DEDUP_REMOVED lines=8> */
.L_x_73:
[----:B------:R-:W-:-:S04]  /*51c0*/  LOP3.LUT P0, RZ, R6, 0x1f, RZ, 0xc0, !PT ;  /* 0x0000001f06ff7812 */ /* 0x000fc8000780c0ff */
[----:B------:R-:W-:-:S13]  /*51d0*/  PLOP3.LUT P0, PT, P0, P2, PT, 0x2a, 0x0 ;  /* 0x000000000000781c */ /* 0x000fda0000704572 */
[----:B------:R-:W-:Y:S05]  /*51e0*/  @P0 BRA `(.L_x_74) ;  /* 0x0000000000040947 */ /* 0x000fea0003800000 */
[----:B------:R-:W-:Y:S01]  /*51f0*/  BPT.TRAP 0x1 ;  /* 0x000000040000795c */ /* 0x000fe20000300000 */
.L_x_74:
[C---:B------:R-:W-:Y:S01]  /*5200*/  LEA R5, R0.reuse, R5, 0xc ;  /* 0x0000000500057211 */ /* 0x040fe200078e60ff */
[----:B------:R-:W-:Y:S01]  /*5210*/  ULDC.64 UR4, c[0x0][0x198] ;  /* 0x0000660000047ab9 */ /* 0x000fe20000000a00 */
[----:B------:R-:W-:Y:S01]  /*5220*/  R2UR UR17, R3 ;  /* 0x00000000031172ca */ /* 0x000fe200000e0000 */
[----:B------:R-:W-:Y:S01]  /*5230*/  UIADD3 UR4, UP0, UR4, 0x2f0, URZ ;  /* 0x000002f004047890 */ /* 0x000fe2000ff1e03f */
[----:B------:R-:W-:Y:S01]  /*5240*/  R2UR UR16, R5 ;  /* 0x00000000051072ca */ /* 0x000fe200000e0000 */
[----:B------:R-:W-:Y:S01]  /*5250*/  UMOV UR8, 0x0 ;  /* 0x0000000000087882 */ /* 0x000fe20000000000 */
[----:B------:R-:W-:Y:S01]  /*5260*/  UMOV UR9, 0x10000000 ;  /* 0x1000000000097882 */ /* 0x000fe20000000000 */
[----:B------:R-:W-:Y:S01]  /*5270*/  UIADD3.X UR5, URZ, UR5, URZ, UP0, !UPT ;  /* 0x000000053f057290 */ /* 0x000fe200087fe43f */
[----:B------:R-:W-:Y:S01]  /*5280*/  VIADD R0, R0, 0x1 ;  /* 0x0000000100007836 */ /* 0x000fe20000000000 */
[----:B------:R-:W-:Y:S01]  /*5290*/  UMOV UR18, URZ ;  /* 0x0000003f00127c82 */ /* 0x000fe20008000000 */
[----:B------:R-:W-:Y:S01]  /*52a0*/  UMOV UR19, URZ ;  /* 0x0000003f00137c82 */ /* 0x000fe20008000000 */
[----:B------:R-:W-:-:S04]  /*52b0*/  MOV R8, 0x1 ;  /* 0x0000000100087802 */ /* 0x000fc80000000f00 */
[----:B------:R-:W-:Y:S02]  /*52c0*/  UIADD3 UR17, UR17, 0x7000, URZ ;  /* 0x0000700011117890 */ /* 0x000fe4000fffe03f */
[----:B------:R-:W-:-:S09]  /*52d0*/  UIADD3 UR16, UR16, 0x2000, URZ ;  /* 0x0000200010107890 */ /* 0x000fd2000fffe03f */
[----:B------:R1:W-:Y:S02]  /*52e0*/  UTMALDG.4D [UR16], [UR4], desc[UR8] ;  /* 0x00000810040075b4 */ /* 0x0003e40008019000 */
[----:B-1----:R-:W-:Y:S01]  /*52f0*/  NOP ;  /* 0x0000000000007918 */ /* 0x002fe20000000000 */
.L_x_71:
[----:B------:R-:W-:Y:S05]  /*5300*/  BSYNC B0 ;  /* 0x0000000000007941 */ /* 0x000fea0003800000 */
.L_x_70:
[----:B------:R-:W-:-:S13]  /*5310*/  ISETP.GE.AND P0, PT, R2, 0x41, PT ;  /* 0x000000410200780c */ /* 0x000fda0003f06270 */
[----:B------:R-:W-:Y:S05]  /*5320*/  @!P0 EXIT ;  /* 0x000000000000894d */ /* 0x000fea0003800000 */
[----:B------:R-:W-:Y:S01]  /*5330*/  VIADD R2, R2, 0x3f ;  /* 0x0000003f02027836 */ /* 0x000fe20000000000 */
[----:B------:R-:W-:Y:S01]  /*5340*/  LOP3.LUT P0, RZ, R6, 0x1f, RZ, 0xc0, !PT ;  /* 0x0000001f06ff7812 */ /* 0x000fe2000780c0ff */
[----:B------:R-:W-:Y:S03]  /*5350*/  BSSY B0, `(.L_x_75) ;  /* 0x000005a000007945 */ /* 0x000fe60003800000 */
[----:B------:R-:W-:Y:S02]  /*5360*/  SHF.R.S32.HI R3, RZ, 0x1f, R2 ;  /* 0x0000001fff037819 */ /* 0x000fe40000011402 */
[----:B------:R-:W-:Y:S02]  /*5370*/  PLOP3.LUT P0, PT, P0, P2, PT, 0x2a, 0x0 ;  /* 0x000000000000781c */ /* 0x000fe40000704572 */
[----:B------:R-:W-:Y:S02]  /*5380*/  LEA.HI R3, R3, R2, RZ, 0x6 ;  /* 0x0000000203037211 */ /* 0x000fe400078f30ff */
[----:B------:R-:W-:-:S02]  /*5390*/  MOV R2, UR6 ;  /* 0x0000000600027c02 */ /* 0x000fc40008000f00 */
[----:B------:R-:W-:Y:S02]  /*53a0*/  SHF.R.S32.HI R3, RZ, 0x6, R3 ;  /* 0x00000006ff037819 */ /* 0x000fe40000011403 */
[----:B------:R-:W-:-:S03]  /*53b0*/  LOP3.LUT R2, R2, 0x2, RZ, 0xfc, !PT ;  /* 0x0000000202027812 */ /* 0x000fc600078efcff */
[----:B------:R-:W-:Y:S01]  /*53c0*/  IMAD.SHL.U32 R4, R3, 0x2, RZ ;  /* 0x0000000203047824 */ /* 0x000fe200078e00ff */
[----:B------:R-:W-:-:S07]  /*53d0*/  MOV R3, 0x1 ;  /* 0x0000000100037802 */ /* 0x000fce0000000f00 */
.L_x_86:
[----:B------:R-:W-:Y:S04]  /*53e0*/  BSSY B1, `(.L_x_76) ;  /* 0x0000025000017945 */ /* 0x000fe80003800000 */
[----:B------:R-:W-:Y:S05]  /*53f0*/  @!P3 BRA `(.L_x_77) ;  /* 0x00000000008cb947 */ /* 0x000fea0003800000 */
[----:B------:R-:W1:Y:S01]  /*5400*/  S2R R6, SR_CgaCtaId ;  /* 0x0000000000067919 */ /* 0x000e620000008800 */
[----:B------:R-:W-:-:S04]  /*5410*/  MOV R5, 0x400 ;  /* 0x0000040000057802 */ /* 0x000fc80000000f00 */
[----:B-1----:R-:W-:Y:S02]  /*5420*/  LEA R7, R6, R5, 0x18 ;  /* 0x0000000506077211 */ /* 0x002fe400078ec0ff */
[----:B------:R-:W-:-:S03]  /*5430*/  SHF.L.U32 R5, R3, 0x1f, RZ ;  /* 0x0000001f03057819 */ /* 0x000fc600000006ff */
[----:B------:R-:W-:-:S04]  /*5440*/  IMAD R6, R0, 0x8, R7 ;  /* 0x0000000800067824 */ /* 0x000fc800078e0207 */
[----:B------:R-:W1:Y:S02]  /*5450*/  SYNCS.PHASECHK.TRANS64.TRYWAIT P4, [R6+URZ+0x7028], R5 ;  /* 0x00702805060075a7 */ /* 0x000e64000808017f */
[----:B-1----:R-:W-:Y:S05]  /*5460*/  @!P4 BRA `(.L_x_78) ;  /* 0x000000080020c947 */ /* 0x002fea0003800000 */
.L_x_97:
[----:B-1----:R-:W-:-:S04]  /*5470*/  @P2 MOV R5, 0x1000 ;  /* 0x0000100000052802 */ /* 0x002fc80000000f00 */
[----:B------:R1:W-:Y:S02]  /*5480*/  @P2 SYNCS.ARRIVE.TRANS64 RZ, [R6+URZ+0x7000], R5 ;  /* 0x0070000506ff29a7 */ /* 0x0003e4000800003f */
[----:B-1----:R-:W-:-:S04]  /*5490*/  PRMT R5, R2, 0x9910, RZ ;  /* 0x0000991002057816 */ /* 0x002fc800000000ff */
[----:B------:R-:W-:-:S13]  /*54a0*/  ISETP.NE.AND P4, PT, R5, 0x2, PT ;  /* 0x000000020500780c */ /* 0x000fda0003f85270 */
[----:B------:R-:W-:Y:S05]  /*54b0*/  @P4 BRA `(.L_x_79) ;  /* 0x0000000000044947 */ /* 0x000fea0003800000 */
[----:B------:R-:W-:Y:S01]  /*54c0*/  BPT.TRAP 0x1 ;  /* 0x000000040000795c */ /* 0x000fe20000300000 */
.L_x_79:
[----:B------:R-:W-:Y:S05]  /*54d0*/  @P0 BRA `(.L_x_80) ;  /* 0x0000000000040947 */ /* 0x000fea0003800000 */
[----:B------:R-:W-:Y:S01]  /*54e0*/  BPT.TRAP 0x1 ;  /* 0x000000040000795c */ /* 0x000fe20000300000 */
.L_x_80:
[----:B------:R-:W-:Y:S01]  /*54f0*/  IMAD R7, R0, 0x1000, R7 ;  /* 0x0000100000077824 */ /* 0x000fe200078e0207 */
[----:B------:R-:W-:Y:S01]  /*5500*/  R2UR UR17, R6 ;  /* 0x00000000061172ca */ /* 0x000fe200000e0000 */
[----:B------:R-:W-:Y:S01]  /*5510*/  ULDC.64 UR4, c[0x0][0x198] ;  /* 0x0000660000047ab9 */ /* 0x000fe20000000a00 */
[----:B------:R-:W-:Y:S01]  /*5520*/  R2UR UR19, R8 ;  /* 0x00000000081372ca */ /* 0x000fe200000e0000 */
[----:B------:R-:W-:Y:S01]  /*5530*/  UIADD3 UR4, UP0, UR4, 0x1f0, URZ ;  /* 0x000001f004047890 */ /* 0x000fe2000ff1e03f */
[----:B------:R-:W-:Y:S01]  /*5540*/  R2UR UR16, R7 ;  /* 0x00000000071072ca */ /* 0x000fe200000e0000 */
[----:B------:R-:W-:Y:S01]  /*5550*/  UMOV UR8, 0x0 ;  /* 0x0000000000087882 */ /* 0x000fe20000000000 */
[----:B------:R-:W-:Y:S01]  /*5560*/  UMOV UR9, 0x10000000 ;  /* 0x1000000000097882 */ /* 0x000fe20000000000 */
[----:B------:R-:W-:Y:S01]  /*5570*/  UIADD3.X UR5, URZ, UR5, URZ, UP0, !UPT ;  /* 0x000000053f057290 */ /* 0x000fe200087fe43f */
[----:B------:R-:W-:Y:S01]  /*5580*/  IADD3 R5, R0, 0x1, RZ ;  /* 0x0000000100057810 */ /* 0x000fe20007ffe0ff */
[----:B------:R-:W-:-:S03]  /*5590*/  UMOV UR18, URZ ;  /* 0x0000003f00127c82 */ /* 0x000fc60008000000 */
[----:B------:R-:W-:Y:S01]  /*55a0*/  ISETP.NE.AND P4, PT, R5, 0x5, PT ;  /* 0x000000050500780c */ /* 0x000fe20003f85270 */
[----:B------:R-:W-:Y:S02]  /*55b0*/  UIADD3 UR17, UR17, 0x7000, URZ ;  /* 0x0000700011117890 */ /* 0x000fe4000fffe03f */
[----:B------:R-:W-:Y:S01]  /*55c0*/  USHF.L.U32 UR19, UR19, 0x6, URZ ;  /* 0x0000000613137899 */ /* 0x000fe2000800063f */
[----:B------:R-:W-:Y:S01]  /*55d0*/  SEL R0, RZ, 0x1, P4 ;  /* 0x00000001ff007807 */ /* 0x000fe20002000000 */
[----:B------:R-:W-:-:S03]  /*55e0*/  UIADD3 UR16, UR16, 0x2000, URZ ;  /* 0x0000200010107890 */ /* 0x000fc6000fffe03f */
[----:B------:R-:W-:Y:S02]  /*55f0*/  LOP3.LUT R3, R3, R0, RZ, 0x3c, !PT ;  /* 0x0000000003037212 */ /* 0x000fe400078e3cff */
[----:B------:R-:W-:-:S04]  /*5600*/  SEL R0, R5, RZ, P4 ;  /* 0x000000ff05007207 */ /* 0x000fc80002000000 */
[----:B------:R1:W-:Y:S02]  /*5610*/  UTMALDG.4D [UR16], [UR4], desc[UR8] ;  /* 0x00000810040075b4 */ /* 0x0003e40008019000 */
[----:B-1----:R-:W-:Y:S01]  /*5620*/  NOP ;  /* 0x0000000000007918 */ /* 0x002fe20000000000 */
.L_x_77:
[----:B------:R-:W-:Y:S05]  /*5630*/  BSYNC B1 ;  /* 0x0000000000017941 */ /* 0x000fea0003800000 */
.L_x_76:
[----:B------:R-:W-:Y:S01]  /*5640*/  ISETP.LT.OR P4, PT, R4, 0x4, !P3 ;  /* 0x000000040400780c */ /* 0x000fe20005f81670 */
[----:B------:R-:W-:-:S12]  /*5650*/  BSSY B1, `(.L_x_81) ;  /* 0x0000026000017945 */ /* 0x000fd80003800000 */
[----:B------:R-:W-:Y:S05]  /*5660*/  @P4 BRA `(.L_x_82) ;  /* 0x0000000000904947 */ /* 0x000fea0003800000 */
[----:B------:R-:W1:Y:S01]  /*5670*/  S2R R6, SR_CgaCtaId ;  /* 0x0000000000067919 */ /* 0x000e620000008800 */
[----:B------:R-:W-:Y:S02]  /*5680*/  MOV R5, 0x400 ;  /* 0x0000040000057802 */ /* 0x000fe40000000f00 */
[----:B------:R-:W-:Y:S02]  /*5690*/  SHF.L.U32 R7, R3, 0x1f, RZ ;  /* 0x0000001f03077819 */ /* 0x000fe400000006ff */
[----:B-1----:R-:W-:-:S05]  /*56a0*/  LEA R5, R6, R5, 0x18 ;  /* 0x0000000506057211 */ /* 0x002fca00078ec0ff */
[----:B------:R-:W-:-:S04]  /*56b0*/  IMAD R6, R0, 0x8, R5 ;  /* 0x0000000800067824 */ /* 0x000fc800078e0205 */
[----:B------:R-:W1:Y:S02]  /*56c0*/  SYNCS.PHASECHK.TRANS64.TRYWAIT P4, [R6+URZ+0x7028], R7 ;  /* 0x00702807060075a7 */ /* 0x000e64000808017f */
[----:B-1----:R-:W-:Y:S05]  /*56d0*/  @!P4 BRA `(.L_x_83) ;  /* 0x000000040098c947 */ /* 0x002fea0003800000 */
.L_x_98:
[----:B-1----:R-:W-:-:S04]  /*56e0*/  @P1 MOV R7, 0x1000 ;  /* 0x0000100000071802 */ /* 0x002fc80000000f00 */
[----:B------:R1:W-:Y:S02]  /*56f0*/  @P1 SYNCS.ARRIVE.TRANS64 RZ, [R6+URZ+0x7000], R7 ;  /* 0x0070000706ff19a7 */ /* 0x0003e4000800003f */
[----:B-1----:R-:W-:-:S04]  /*5700*/  PRMT R7, R2, 0x9910, RZ ;  /* 0x0000991002077816 */ /* 0x002fc800000000ff */
[----:B------:R-:W-:-:S13]  /*5710*/  ISETP.NE.AND P4, PT, R7, 0x2, PT ;  /* 0x000000020700780c */ /* 0x000fda0003f85270 */
[----:B------:R-:W-:Y:S05]  /*5720*/  @P4 BRA `(.L_x_84) ;  /* 0x0000000000044947 */ /* 0x000fea0003800000 */
[----:B------:R-:W-:Y:S01]  /*5730*/  BPT.TRAP 0x1 ;  /* 0x000000040000795c */ /* 0x000fe20000300000 */
.L_x_84:
[----:B------:R-:W-:Y:S05]  /*5740*/  @P0 BRA `(.L_x_85) ;  /* 0x0000000000040947 */ /* 0x000fea0003800000 */
[----:B------:R-:W-:Y:S01]  /*5750*/  BPT.TRAP 0x1 ;  /* 0x000000040000795c */ /* 0x000fe20000300000 */
.L_x_85:
        /* <DEDUP_REMOVED lines=10> */
[----:B------:R-:W-:Y:S01]  /*5800*/  UMOV UR18, URZ ;  /* 0x0000003f00127c82 */ /* 0x000fe20008000000 */
[----:B------:R-:W-:-:S02]  /*5810*/  VIADD R8, R8, 0x1 ;  /* 0x0000000108087836 */ /* 0x000fc40000000000 */
[C---:B------:R-:W-:Y:S01]  /*5820*/  ISETP.NE.AND P4, PT, R0.reuse, 0x5, PT ;  /* 0x000000050000780c */ /* 0x040fe20003f85270 */
[----:B------:R-:W-:Y:S02]  /*5830*/  UIADD3 UR17, UR17, 0x7000, URZ ;  /* 0x0000700011117890 */ /* 0x000fe4000fffe03f */
[----:B------:R-:W-:Y:S01]  /*5840*/  USHF.L.U32 UR19, UR19, 0x6, URZ ;  /* 0x0000000613137899 */ /* 0x000fe2000800063f */
[----:B------:R-:W-:Y:S01]  /*5850*/  SEL R6, RZ, 0x1, P4 ;  /* 0x00000001ff067807 */ /* 0x000fe20002000000 */
[----:B------:R-:W-:Y:S01]  /*5860*/  UIADD3 UR16, UR16, 0x2000, URZ ;  /* 0x0000200010107890 */ /* 0x000fe2000fffe03f */
[----:B------:R-:W-:Y:S02]  /*5870*/  SEL R0, R0, RZ, P4 ;  /* 0x000000ff00007207 */ /* 0x000fe40002000000 */
[----:B------:R-:W-:-:S06]  /*5880*/  LOP3.LUT R3, R3, R6, RZ, 0x3c, !PT ;  /* 0x0000000603037212 */ /* 0x000fcc00078e3cff */
[----:B------:R1:W-:Y:S02]  /*5890*/  UTMALDG.4D [UR16], [UR4], desc[UR8] ;  /* 0x00000810040075b4 */ /* 0x0003e40008019000 */
[----:B-1----:R-:W-:Y:S01]  /*58a0*/  NOP ;  /* 0x0000000000007918 */ /* 0x002fe20000000000 */
.L_x_82:
[----:B------:R-:W-:Y:S05]  /*58b0*/  BSYNC B1 ;  /* 0x0000000000017941 */ /* 0x000fea0003800000 */
.L_x_81:
[C---:B------:R-:W-:Y:S02]  /*58c0*/  ISETP.GT.AND P4, PT, R4.reuse, 0x4, PT ;  /* 0x000000040400780c */ /* 0x040fe40003f84270 */
[----:B------:R-:W-:-:S11]  /*58d0*/  IADD3 R4, R4, -0x2, RZ ;  /* 0xfffffffe04047810 */ /* 0x000fd60007ffe0ff */
[----:B------:R-:W-:Y:S05]  /*58e0*/  @P4 BRA `(.L_x_86) ;  /* 0xfffffff800bc4947 */ /* 0x000fea000383ffff */
[----:B------:R-:W-:Y:S05]  /*58f0*/  BSYNC B0 ;  /* 0x0000000000007941 */ /* 0x000fea0003800000 */
.L_x_75:
[----:B------:R-:W-:Y:S05]  /*5900*/  EXIT ;  /* 0x000000000000794d */ /* 0x000fea0003800000 */
.L_x_15:
[----:B--2---:R-:W-:-:S04]  /*5910*/  IMAD.U32 R3, RZ, RZ, UR6 ;  /* 0x00000006ff037e24 */ /* 0x004fc8000f8e00ff */
[----:B------:R2:W3:Y:S03]  /*5920*/  SYNCS.PHASECHK.TRANS64.TRYWAIT P1, [R3+URZ+0x7050], R0 ;  /* 0x00705000030075a7 */ /* 0x0004e6000802017f */
[----:B---3--:R-:W-:Y:S05]  /*5930*/  @!P1 NANOSLEEP.SYNCS 0x989680 ;  /* 0x009896800000995d */ /* 0x008fea0003900000 */
[----:B------:R-:W3:Y:S02]  /*5940*/  @!P1 SYNCS.PHASECHK.TRANS64 P1, [R3+URZ+0x7050], R0 ;  /* 0x00705000030095a7 */ /* 0x000ee4000802007f */
[----:B---3--:R-:W-:Y:S05]  /*5950*/  @!P1 BRA `(.L_x_15) ;  /* 0xfffffffc00ec9947 */ /* 0x008fea000383ffff */
[----:B------:R-:W-:Y:S05]  /*5960*/  BRA `(.L_x_87) ;  /* 0xffffffb000e87947 */ /* 0x000fea000383ffff */
.L_x_17:
[----:B--2---:R-:W-:-:S04]  /*5970*/  MOV R3, UR37 ;  /* 0x0000002500037c02 */ /* 0x004fc80008000f00 */
[----:B------:R2:W3:Y:S03]  /*5980*/  SYNCS.PHASECHK.TRANS64.TRYWAIT P1, [R3+URZ+0x7000], R56 ;  /* 0x00700038030075a7 */ /* 0x0004e6000802017f */
[----:B---3--:R-:W-:Y:S05]  /*5990*/  @!P1 NANOSLEEP.SYNCS 0x989680 ;  /* 0x009896800000995d */ /* 0x008fea0003900000 */
[----:B------:R-:W3:Y:S02]  /*59a0*/  @!P1 SYNCS.PHASECHK.TRANS64 P1, [R3+URZ+0x7000], R56 ;  /* 0x00700038030095a7 */ /* 0x000ee4000802007f */
[----:B---3--:R-:W-:Y:S05]  /*59b0*/  @!P1 BRA `(.L_x_17) ;  /* 0xfffffffc00ec9947 */ /* 0x008fea000383ffff */
[----:B------:R-:W-:Y:S05]  /*59c0*/  BRA `(.L_x_88) ;  /* 0xffffffb000ec7947 */ /* 0x000fea000383ffff */
.L_x_18:
[----:B--2---:R-:W-:-:S04]  /*59d0*/  IMAD.U32 R3, RZ, RZ, UR10 ;  /* 0x0000000aff037e24 */ /* 0x004fc8000f8e00ff */
[----:B------:R2:W3:Y:S03]  /*59e0*/  SYNCS.PHASECHK.TRANS64.TRYWAIT P1, [R3+URZ], R0 ;  /* 0x00000000030075a7 */ /* 0x0004e6000802017f */
[----:B---3--:R-:W-:Y:S05]  /*59f0*/  @!P1 NANOSLEEP.SYNCS 0x989680 ;  /* 0x009896800000995d */ /* 0x008fea0003900000 */
[----:B------:R-:W3:Y:S02]  /*5a00*/  @!P1 SYNCS.PHASECHK.TRANS64 P1, [R3+URZ], R0 ;  /* 0x00000000030095a7 */ /* 0x000ee4000802007f */
[----:B---3--:R-:W-:Y:S05]  /*5a10*/  @!P1 BRA `(.L_x_18) ;  /* 0xfffffffc00ec9947 */ /* 0x008fea000383ffff */
[----:B------:R-:W-:Y:S05]  /*5a20*/  BRA `(.L_x_89) ;  /* 0xffffffb000f07947 */ /* 0x000fea000383ffff */
.L_x_20:
[----:B--2---:R-:W-:-:S04]  /*5a30*/  MOV R5, UR37 ;  /* 0x0000002500057c02 */ /* 0x004fc80008000f00 */
[----:B------:R2:W3:Y:S03]  /*5a40*/  SYNCS.PHASECHK.TRANS64.TRYWAIT P1, [R5+URZ+0x7008], R56 ;  /* 0x00700838050075a7 */ /* 0x0004e6000802017f */
[----:B---3--:R-:W-:Y:S05]  /*5a50*/  @!P1 NANOSLEEP.SYNCS 0x989680 ;  /* 0x009896800000995d */ /* 0x008fea0003900000 */
[----:B------:R-:W3:Y:S02]  /*5a60*/  @!P1 SYNCS.PHASECHK.TRANS64 P1, [R5+URZ+0x7008], R56 ;  /* 0x00700838050095a7 */ /* 0x000ee4000802007f */
[----:B---3--:R-:W-:Y:S05]  /*5a70*/  @!P1 BRA `(.L_x_20) ;  /* 0xfffffffc00ec9947 */ /* 0x008fea000383ffff */
[----:B------:R-:W-:Y:S05]  /*5a80*/  BRA `(.L_x_90) ;  /* 0xffffffc400347947 */ /* 0x000fea000383ffff */
.L_x_25:
[----:B--2---:R-:W-:-:S04]  /*5a90*/  IMAD.U32 R4, RZ, RZ, UR6 ;  /* 0x00000006ff047e24 */ /* 0x004fc8000f8e00ff */
[----:B------:R2:W3:Y:S03]  /*5aa0*/  SYNCS.PHASECHK.TRANS64.TRYWAIT P2, [R4+URZ+0x7000], R3 ;  /* 0x00700003040075a7 */ /* 0x0004e6000804017f */
[----:B---3--:R-:W-:Y:S05]  /*5ab0*/  @!P2 NANOSLEEP.SYNCS 0x989680 ;  /* 0x009896800000a95d */ /* 0x008fea0003900000 */
[----:B------:R-:W3:Y:S02]  /*5ac0*/  @!P2 SYNCS.PHASECHK.TRANS64 P2, [R4+URZ+0x7000], R3 ;  /* 0x007000030400a5a7 */ /* 0x000ee4000804007f */
[----:B---3--:R-:W-:Y:S05]  /*5ad0*/  @!P2 BRA `(.L_x_25) ;  /* 0xfffffffc00eca947 */ /* 0x008fea000383ffff */
[----:B------:R-:W-:Y:S05]  /*5ae0*/  BRA `(.L_x_91) ;  /* 0xffffffc400f07947 */ /* 0x000fea000383ffff */
.L_x_29:
[----:B-1----:R-:W-:-:S04]  /*5af0*/  MOV R8, UR6 ;  /* 0x0000000600087c02 */ /* 0x002fc80008000f00 */
[----:B------:R1:W2:Y:S03]  /*5b00*/  SYNCS.PHASECHK.TRANS64.TRYWAIT P2, [R8+URZ+0x7000], R9 ;  /* 0x00700009080075a7 */ /* 0x0002a6000804017f */
[----:B--2---:R-:W-:Y:S05]  /*5b10*/  @!P2 NANOSLEEP.SYNCS 0x989680 ;  /* 0x009896800000a95d */ /* 0x004fea0003900000 */
[----:B------:R-:W2:Y:S02]  /*5b20*/  @!P2 SYNCS.PHASECHK.TRANS64 P2, [R8+URZ+0x7000], R9 ;  /* 0x007000090800a5a7 */ /* 0x000ea4000804007f */
[----:B--2---:R-:W-:Y:S05]  /*5b30*/  @!P2 BRA `(.L_x_29) ;  /* 0xfffffffc00eca947 */ /* 0x004fea000383ffff */
[----:B------:R-:W-:Y:S05]  /*5b40*/  BRA `(.L_x_28) ;  /* 0xffffffd800a07947 */ /* 0x000fea000383ffff */
.L_x_45:
[----:B-1----:R-:W-:-:S04]  /*5b50*/  IMAD.U32 R3, RZ, RZ, UR4 ;  /* 0x00000004ff037e24 */ /* 0x002fc8000f8e00ff */
[----:B------:R1:W2:Y:S03]  /*5b60*/  SYNCS.PHASECHK.TRANS64.TRYWAIT P0, [R3+URZ+0x7098], R0 ;  /* 0x00709800030075a7 */ /* 0x0002a6000800017f */
[----:B--2---:R-:W-:Y:S05]  /*5b70*/  @!P0 NANOSLEEP.SYNCS 0x989680 ;  /* 0x009896800000895d */ /* 0x004fea0003900000 */
[----:B------:R-:W2:Y:S02]  /*5b80*/  @!P0 SYNCS.PHASECHK.TRANS64 P0, [R3+URZ+0x7098], R0 ;  /* 0x00709800030085a7 */ /* 0x000ea4000800007f */
[----:B--2---:R-:W-:Y:S05]  /*5b90*/  @!P0 BRA `(.L_x_45) ;  /* 0xfffffffc00ec8947 */ /* 0x004fea000383ffff */
[----:B------:R-:W-:Y:S05]  /*5ba0*/  BRA `(.L_x_92) ;  /* 0xffffffe000b47947 */ /* 0x000fea000383ffff */
.L_x_57:
[----:B--2---:R2:W4:Y:S02]  /*5bb0*/  SYNCS.PHASECHK.TRANS64.TRYWAIT P0, [R3+URZ+0x7060], R2 ;  /* 0x00706002030075a7 */ /* 0x004524000800017f */
[----:B----4-:R-:W-:Y:S05]  /*5bc0*/  @!P0 NANOSLEEP.SYNCS 0x989680 ;  /* 0x009896800000895d */ /* 0x010fea0003900000 */
[----:B------:R-:W4:Y:S02]  /*5bd0*/  @!P0 SYNCS.PHASECHK.TRANS64 P0, [R3+URZ+0x7060], R2 ;  /* 0x00706002030085a7 */ /* 0x000f24000800007f */
[----:B----4-:R-:W-:Y:S05]  /*5be0*/  @!P0 BRA `(.L_x_57) ;  /* 0xfffffffc00f08947 */ /* 0x010fea000383ffff */
[----:B------:R-:W-:Y:S05]  /*5bf0*/  BRA `(.L_x_93) ;  /* 0xffffffec008c7947 */ /* 0x000fea000383ffff */
.L_x_62:
[----:B-1----:R1:W2:Y:S02]  /*5c00*/  SYNCS.PHASECHK.TRANS64.TRYWAIT P0, [R0+URZ+0x7028], R5 ;  /* 0x00702805000075a7 */ /* 0x0022a4000800017f */
[----:B--2---:R-:W-:Y:S05]  /*5c10*/  @!P0 NANOSLEEP.SYNCS 0x989680 ;  /* 0x009896800000895d */ /* 0x004fea0003900000 */
[----:B------:R-:W2:Y:S02]  /*5c20*/  @!P0 SYNCS.PHASECHK.TRANS64 P0, [R0+URZ+0x7028], R5 ;  /* 0x00702805000085a7 */ /* 0x000ea4000800007f */
[----:B--2---:R-:W-:Y:S05]  /*5c30*/  @!P0 BRA `(.L_x_62) ;  /* 0xfffffffc00f08947 */ /* 0x004fea000383ffff */
[----:B------:R-:W-:Y:S05]  /*5c40*/  BRA `(.L_x_94) ;  /* 0xfffffff000107947 */ /* 0x000fea000383ffff */
.L_x_67:
[----:B-1----:R1:W2:Y:S02]  /*5c50*/  SYNCS.PHASECHK.TRANS64.TRYWAIT P0, [R4+URZ+0x7060], R5 ;  /* 0x00706005040075a7 */ /* 0x0022a4000800017f */
[----:B--2---:R-:W-:Y:S05]  /*5c60*/  @!P0 NANOSLEEP.SYNCS 0x989680 ;  /* 0x009896800000895d */ /* 0x004fea0003900000 */
[----:B------:R-:W2:Y:S02]  /*5c70*/  @!P0 SYNCS.PHASECHK.TRANS64 P0, [R4+URZ+0x7060], R5 ;  /* 0x00706005040085a7 */ /* 0x000ea4000800007f */
[----:B--2---:R-:W-:Y:S05]  /*5c80*/  @!P0 BRA `(.L_x_67) ;  /* 0xfffffffc00f08947 */ /* 0x004fea000383ffff */
[----:B------:R-:W-:Y:S05]  /*5c90*/  BRA `(.L_x_95) ;  /* 0xfffffff0008c7947 */ /* 0x000fea000383ffff */
.L_x_72:
[----:B-1----:R1:W2:Y:S02]  /*5ca0*/  SYNCS.PHASECHK.TRANS64.TRYWAIT P0, [R3+URZ+0x7028], R4 ;  /* 0x00702804030075a7 */ /* 0x0022a4000800017f */
[----:B--2---:R-:W-:Y:S05]  /*5cb0*/  @!P0 NANOSLEEP.SYNCS 0x989680 ;  /* 0x009896800000895d */ /* 0x004fea0003900000 */
[----:B------:R-:W2:Y:S02]  /*5cc0*/  @!P0 SYNCS.PHASECHK.TRANS64 P0, [R3+URZ+0x7028], R4 ;  /* 0x00702804030085a7 */ /* 0x000ea4000800007f */
[----:B--2---:R-:W-:Y:S05]  /*5cd0*/  @!P0 BRA `(.L_x_72) ;  /* 0xfffffffc00f08947 */ /* 0x004fea000383ffff */
[----:B------:R-:W-:Y:S05]  /*5ce0*/  BRA `(.L_x_96) ;  /* 0xfffffff400147947 */ /* 0x000fea000383ffff */
.L_x_78:
[----:B-1----:R1:W2:Y:S02]  /*5cf0*/  SYNCS.PHASECHK.TRANS64.TRYWAIT P4, [R6+URZ+0x7028], R5 ;  /* 0x00702805060075a7 */ /* 0x0022a4000808017f */
[----:B--2---:R-:W-:Y:S05]  /*5d00*/  @!P4 NANOSLEEP.SYNCS 0x989680 ;  /* 0x009896800000c95d */ /* 0x004fea0003900000 */
[----:B------:R-:W2:Y:S02]  /*5d10*/  @!P4 SYNCS.PHASECHK.TRANS64 P4, [R6+URZ+0x7028], R5 ;  /* 0x007028050600c5a7 */ /* 0x000ea4000808007f */
[----:B--2---:R-:W-:Y:S05]  /*5d20*/  @!P4 BRA `(.L_x_78) ;  /* 0xfffffffc00f0c947 */ /* 0x004fea000383ffff */
[----:B------:R-:W-:Y:S05]  /*5d30*/  BRA `(.L_x_97) ;  /* 0xfffffff400cc7947 */ /* 0x000fea000383ffff */
.L_x_83:
[----:B-1----:R1:W2:Y:S02]  /*5d40*/  SYNCS.PHASECHK.TRANS64.TRYWAIT P4, [R6+URZ+0x7028], R7 ;  /* 0x00702807060075a7 */ /* 0x0022a4000808017f */
[----:B--2---:R-:W-:Y:S05]  /*5d50*/  @!P4 NANOSLEEP.SYNCS 0x989680 ;  /* 0x009896800000c95d */ /* 0x004fea0003900000 */
[----:B------:R-:W2:Y:S02]  /*5d60*/  @!P4 SYNCS.PHASECHK.TRANS64 P4, [R6+URZ+0x7028], R7 ;  /* 0x007028070600c5a7 */ /* 0x000ea4000808007f */
[----:B--2---:R-:W-:Y:S05]  /*5d70*/  @!P4 BRA `(.L_x_83) ;  /* 0xfffffffc00f0c947 */ /* 0x004fea000383ffff */
[----:B------:R-:W-:Y:S05]  /*5d80*/  BRA `(.L_x_98) ;  /* 0xfffffff800547947 */ /* 0x000fea000383ffff */
        .weak           $__internal_0_$__cuda_sm20_rcp_rn_f32_slowpath
        .type           $__internal_0_$__cuda_sm20_rcp_rn_f32_slowpath,@function
        .size           $__internal_0_$__cuda_sm20_rcp_rn_f32_slowpath,(.L_x_104 - $__internal_0_$__cuda_sm20_rcp_rn_f32_slowpath)
$__internal_0_$__cuda_sm20_rcp_rn_f32_slowpath:
[----:B------:R-:W-:Y:S01]  /*5d90*/  SHF.L.U32 R0, R2, 0x1, RZ ;  /* 0x0000000102007819 */ /* 0x000fe200000006ff */
[----:B------:R-:W-:Y:S03]  /*5da0*/  BSSY B2, `(.L_x_99) ;  /* 0x0000030000027945 */ /* 0x000fe60003800000 */
[----:B------:R-:W-:-:S04]  /*5db0*/  SHF.R.U32.HI R16, RZ, 0x18, R0 ;  /* 0x00000018ff107819 */ /* 0x000fc80000011600 */
[----:B------:R-:W-:-:S13]  /*5dc0*/  ISETP.NE.U32.AND P0, PT, R16, RZ, PT ;  /* 0x000000ff1000720c */ /* 0x000fda0003f05070 */
[----:B------:R-:W-:Y:S05]  /*5dd0*/  @P0 BRA `(.L_x_100) ;  /* 0x0000000000280947 */ /* 0x000fea0003800000 */
[----:B------:R-:W-:-:S05]  /*5de0*/  IMAD.SHL.U32 R0, R2, 0x2, RZ ;  /* 0x0000000202007824 */ /* 0x000fca00078e00ff */
[----:B------:R-:W-:-:S13]  /*5df0*/  ISETP.NE.AND P0, PT, R0, RZ, PT ;  /* 0x000000ff0000720c */ /* 0x000fda0003f05270 */
[----:B------:R-:W-:Y:S01]  /*5e00*/  @P0 FFMA R6, R2, 1.84467440737095516160e+19, RZ ;  /* 0x5f80000002060823 */ /* 0x000fe200000000ff */
[----:B------:R-:W-:Y:S08]  /*5e10*/  @!P0 MUFU.RCP R5, R2 ;  /* 0x0000000200058308 */ /* 0x000ff00000001000 */
[----:B------:R-:W1:Y:S02]  /*5e20*/  @P0 MUFU.RCP R7, R6 ;  /* 0x0000000600070308 */ /* 0x000e640000001000 */
[----:B-1----:R-:W-:-:S04]  /*5e30*/  @P0 FFMA R0, R6, R7, -1 ;  /* 0xbf80000006000423 */ /* 0x002fc80000000007 */
[----:B------:R-:W-:-:S04]  /*5e40*/  @P0 FADD.FTZ R0, -R0, -RZ ;  /* 0x800000ff00000221 */ /* 0x000fc80000010100 */
[----:B------:R-:W-:-:S04]  /*5e50*/  @P0 FFMA R0, R7, R0, R7 ;  /* 0x0000000007000223 */ /* 0x000fc80000000007 */
[----:B------:R-:W-:Y:S01]  /*5e60*/  @P0 FFMA R5, R0, 1.84467440737095516160e+19, RZ ;  /* 0x5f80000000050823 */ /* 0x000fe200000000ff */
[----:B------:R-:W-:Y:S06]  /*5e70*/  BRA `(.L_x_101) ;  /* 0x0000000000887947 */ /* 0x000fec0003800000 */
.L_x_100:
[----:B------:R-:W-:-:S04]  /*5e80*/  IADD3 R17, R16, -0xfd, RZ ;  /* 0xffffff0310117810 */ /* 0x000fc80007ffe0ff */
[----:B------:R-:W-:-:S13]  /*5e90*/  ISETP.GT.U32.AND P0, PT, R17, 0x1, PT ;  /* 0x000000011100780c */ /* 0x000fda0003f04070 */
[----:B------:R-:W-:Y:S05]  /*5ea0*/  @P0 BRA `(.L_x_102) ;  /* 0x0000000000780947 */ /* 0x000fea0003800000 */
[----:B------:R-:W-:Y:S01]  /*5eb0*/  LOP3.LUT R0, R2, 0x7fffff, RZ, 0xc0, !PT ;  /* 0x007fffff02007812 */ /* 0x000fe200078ec0ff */
[----:B------:R-:W-:-:S03]  /*5ec0*/  IMAD.MOV.U32 R12, RZ, RZ, 0x3 ;  /* 0x00000003ff0c7424 */ /* 0x000fc600078e00ff */
[----:B------:R-:W-:Y:S02]  /*5ed0*/  LOP3.LUT R0, R0, 0x3f800000, RZ, 0xfc, !PT ;  /* 0x3f80000000007812 */ /* 0x000fe400078efcff */
[----:B------:R-:W-:Y:S02]  /*5ee0*/  SHF.L.U32 R12, R12, R17, RZ ;  /* 0x000000110c0c7219 */ /* 0x000fe400000006ff */
[----:B------:R-:W1:Y:S02]  /*5ef0*/  MUFU.RCP R5, R0 ;  /* 0x0000000000057308 */ /* 0x000e640000001000 */
[----:B-1----:R-:W-:-:S04]  /*5f00*/  FFMA R6, R0, R5, -1 ;  /* 0xbf80000000067423 */ /* 0x002fc80000000005 */
[----:B------:R-:W-:-:S04]  /*5f10*/  FADD.FTZ R6, -R6, -RZ ;  /* 0x800000ff06067221 */ /* 0x000fc80000010100 */
[CCC-:B------:R-:W-:Y:S01]  /*5f20*/  FFMA.RM R7, R5.reuse, R6.reuse, R5.reuse ;  /* 0x0000000605077223 */ /* 0x1c0fe20000004005 */
[----:B------:R-:W-:-:S04]  /*5f30*/  FFMA.RP R6, R5, R6, R5 ;  /* 0x0000000605067223 */ /* 0x000fc80000008005 */
[C---:B------:R-:W-:Y:S02]  /*5f40*/  LOP3.LUT R5, R7.reuse, 0x7fffff, RZ, 0xc0, !PT ;  /* 0x007fffff07057812 */ /* 0x040fe400078ec0ff */
[----:B------:R-:W-:Y:S02]  /*5f50*/  FSETP.NEU.FTZ.AND P0, PT, R7, R6, PT ;  /* 0x000000060700720b */ /* 0x000fe40003f1d000 */
[----:B------:R-:W-:Y:S02]  /*5f60*/  LOP3.LUT R5, R5, 0x800000, RZ, 0xfc, !PT ;  /* 0x0080000005057812 */ /* 0x000fe400078efcff */
[----:B------:R-:W-:Y:S02]  /*5f70*/  SEL R6, RZ, 0xffffffff, !P0 ;  /* 0xffffffffff067807 */ /* 0x000fe40004000000 */
[----:B------:R-:W-:Y:S02]  /*5f80*/  LOP3.LUT R12, R12, R5, RZ, 0xc0, !PT ;  /* 0x000000050c0c7212 */ /* 0x000fe400078ec0ff */
[----:B------:R-:W-:-:S02]  /*5f90*/  IADD3 R6, -R6, RZ, RZ ;  /* 0x000000ff06067210 */ /* 0x000fc40007ffe1ff */
[-C--:B------:R-:W-:Y:S02]  /*5fa0*/  SHF.R.U32.HI R12, RZ, R17.reuse, R12 ;  /* 0x00000011ff0c7219 */ /* 0x080fe4000001160c */
[----:B------:R-:W-:Y:S02]  /*5fb0*/  LOP3.LUT P1, RZ, R6, R17, R5, 0xf8, !PT ;  /* 0x0000001106ff7212 */ /* 0x000fe4000782f805 */
[C---:B------:R-:W-:Y:S02]  /*5fc0*/  LOP3.LUT P0, RZ, R12.reuse, 0x1, RZ, 0xc0, !PT ;  /* 0x000000010cff7812 */ /* 0x040fe4000780c0ff */
[----:B------:R-:W-:-:S04]  /*5fd0*/  LOP3.LUT P2, RZ, R12, 0x2, RZ, 0xc0, !PT ;  /* 0x000000020cff7812 */ /* 0x000fc8000784c0ff */
[----:B------:R-:W-:Y:S02]  /*5fe0*/  PLOP3.LUT P0, PT, P0, P1, P2, 0xe0, 0x0 ;  /* 0x000000000000781c */ /* 0x000fe40000703c20 */
[----:B------:R-:W-:Y:S02]  /*5ff0*/  LOP3.LUT P1, RZ, R2, 0x7fffff, RZ, 0xc0, !PT ;  /* 0x007fffff02ff7812 */ /* 0x000fe4000782c0ff */
[----:B------:R-:W-:-:S05]  /*6000*/  SEL R0, RZ, 0x1, !P0 ;  /* 0x00000001ff007807 */ /* 0x000fca0004000000 */
[----:B------:R-:W-:-:S05]  /*6010*/  IMAD.MOV R0, RZ, RZ, -R0 ;  /* 0x000000ffff007224 */ /* 0x000fca00078e0a00 */
[----:B------:R-:W-:Y:S02]  /*6020*/  ISETP.GE.AND P0, PT, R0, RZ, PT ;  /* 0x000000ff0000720c */ /* 0x000fe40003f06270 */
[----:B------:R-:W-:-:S04]  /*6030*/  IADD3 R0, R16, -0xfc, RZ ;  /* 0xffffff0410007810 */ /* 0x000fc80007ffe0ff */
[----:B------:R-:W-:-:S07]  /*6040*/  SHF.R.U32.HI R5, RZ, R0, R5 ;  /* 0x00000000ff057219 */ /* 0x000fce0000011605 */
[----:B------:R-:W-:-:S05]  /*6050*/  @!P0 VIADD R5, R5, 0x1 ;  /* 0x0000000105058836 */ /* 0x000fca0000000000 */
[----:B------:R-:W-:-:S04]  /*6060*/  @!P1 SHF.L.U32 R5, R5, 0x1, RZ ;  /* 0x0000000105059819 */ /* 0x000fc800000006ff */
[----:B------:R-:W-:Y:S01]  /*6070*/  LOP3.LUT R5, R5, 0x80000000, R2, 0xf8, !PT ;  /* 0x8000000005057812 */ /* 0x000fe200078ef802 */
[----:B------:R-:W-:Y:S06]  /*6080*/  BRA `(.L_x_101) ;  /* 0x0000000000047947 */ /* 0x000fec0003800000 */
.L_x_102:
[----:B------:R1:W2:Y:S02]  /*6090*/  MUFU.RCP R5, R2 ;  /* 0x0000000200057308 */ /* 0x0002a40000001000 */
.L_x_101:
[----:B------:R-:W-:Y:S05]  /*60a0*/  BSYNC B2 ;  /* 0x0000000000027941 */ /* 0x000fea0003800000 */
.L_x_99:
[----:B------:R-:W-:Y:S01]  /*60b0*/  IMAD.MOV.U32 R6, RZ, RZ, R13 ;  /* 0x000000ffff067224 */ /* 0x000fe200078e000d */
[----:B------:R-:W-:-:S04]  /*60c0*/  MOV R7, 0x0 ;  /* 0x0000000000077802 */ /* 0x000fc80000000f00 */
[----:B-12---:R-:W-:Y:S05]  /*60d0*/  RET.REL.NODEC R6 `(_ZN7cutlass13device_kernelINS_4fmha6kernel28FmhaKernelTmaWarpSpecializedINS1_10collective30FmhaMainloopTmaWarpSpecializedINS_10bfloat16_tEffN4cute5tupleIJNS7_1CILi128EEENS9_ILi64EEENS9_ILi32EEEEEENS8_IJiNS9_ILi1EEENS8_IJiiEEEEEESG_SG_NS4_13DefaultFusionEJEEENS4_15FmhaFwdEpilogueIS6_fNS8_IJSB_SC_SB_EEEEENS2_23IndividualTileSchedulerEJEEEEEvNT_6ParamsE) ;  /* 0xffffff9c06c87950 */ /* 0x006fea0003c3ffff */
.L_x_103:
[----:B------:R-:W-:-:S00]  /*60e0*/  BRA `(.L_x_103) ;  /* 0xfffffffc00fc7947 */ /* 0x000fc0000383ffff */
[----:B------:R-:W-:-:S00]  /*60f0*/  NOP ;  /* 0x0000000000007918 */ /* 0x000fc00000000000 */
        /* <DEDUP_REMOVED lines=8> */
.L_x_104:


//--------------------- .nv.global.init           --------------------------
	.section	.nv.global.init,"aw",@progbits
.nv.global.init:
	.type		$str$24,@object
	.size		$str$24,($str$25 - $str$24)
$str$24:
        /*0000*/ 	.byte	0x28, 0x61, 0x64, 0x64, 0x72, 0x65, 0x73, 0x73, 0x20, 0x26, 0x20, 0x6d, 0x61, 0x73, 0x6b, 0x29
        /*0010*/ 	.byte	0x20, 0x3d, 0x3d, 0x20, 0x30, 0x00
	.type		$str$25,@object
	.size		$str$25,(__unnamed_1 - $str$25)
$str$25:
        /*0016*/ 	.byte	0x2f, 0x74, 0x6d, 0x70, 0x2f, 0x63, 0x75, 0x74, 0x6c, 0x61, 0x73, 0x73, 0x5f, 0x73, 0x77, 0x65
        /*0026*/ 	.byte	0x65, 0x70, 0x5f, 0x73, 0x72, 0x63, 0x2f, 0x69, 0x6e, 0x63, 0x6c, 0x75, 0x64, 0x65, 0x2f, 0x63
        /*0036*/ 	.byte	0x75, 0x74, 0x65, 0x2f, 0x70, 0x6f, 0x69, 0x6e, 0x74, 0x65, 0x72, 0x5f, 0x66, 0x6c, 0x61, 0x67
        /*0046*/ 	.byte	0x67, 0x65, 0x64, 0x2e, 0x68, 0x70, 0x70, 0x00
	.type		__unnamed_1,@object
	.size		__unnamed_1,(.L_0 - __unnamed_1)
__unnamed_1:
        /*004e*/ 	.byte	0x61, 0x75, 0x74, 0x6f, 0x20, 0x63, 0x75, 0x74, 0x65, 0x3a, 0x3a, 0x61, 0x73, 0x5f, 0x70, 0x6f
        /* <DEDUP_REMOVED lines=27> */
        /*020e*/ 	.byte	0x30, 0x3e, 0x3e, 0x3e, 0x3e, 0x3e, 0x5d, 0x00
.L_0:


//--------------------- .nv.shared._ZN7cutlass13device_kernelINS_4fmha6kernel28FmhaKernelTmaWarpSpecializedINS1_10collective30FmhaMainloopTmaWarpSpecializedINS_10bfloat16_tEffN4cute5tupleIJNS7_1CILi128EEENS9_ILi64EEENS9_ILi32EEEEEENS8_IJiNS9_ILi1EEENS8_IJiiEEEEEESG_SG_NS4_13DefaultFusionEJEEENS4_15FmhaFwdEpilogueIS6_fNS8_IJSB_SC_SB_EEEEENS2_23IndividualTileSchedulerEJEEEEEvNT_6ParamsE --------------------------
	.section	.nv.shared._ZN7cutlass13device_kernelINS_4fmha6kernel28FmhaKernelTmaWarpSpecializedINS1_10collective30FmhaMainloopTmaWarpSpecializedINS_10bfloat16_tEffN4cute5tupleIJNS7_1CILi128EEENS9_ILi64EEENS9_ILi32EEEEEENS8_IJiNS9_ILi1EEENS8_IJiiEEEEEESG_SG_NS4_13DefaultFusionEJEEENS4_15FmhaFwdEpilogueIS6_fNS8_IJSB_SC_SB_EEEEENS2_23IndividualTileSchedulerEJEEEEEvNT_6ParamsE,"aw",@nobits
	.sectionflags	@""
	.align	16
	.zero		1024


//--------------------- .nv.shared.reserved.0     --------------------------
	.section	.nv.shared.reserved.0,"aw",@nobits
	.weak		__nv_reservedSMEM_offset_0_alias
	.size		__nv_reservedSMEM_offset_0_alias, 0, 0
	.other		__nv_reservedSMEM_offset_0_alias,@"STO_CUDA_RESERVED_SHARED STV_DEFAULT"
__nv_reservedSMEM_offset_0_alias:
	.zero		0


//--------------------- .nv.global                --------------------------
	.section	.nv.global,"aw",@nobits
.nv.global:
	.type		_ZN39_INTERNAL_7f2082df_4_k_cu_61aad849_27864cute1_E,@object
	.size		_ZN39_INTERNAL_7f2082df_4_k_cu_61aad849_27864cute1_E,(_ZN39_INTERNAL_7f2082df_4_k_cu_61aad849_27864cuda3std3__45__cpo6cbeginE - _ZN39_INTERNAL_7f2082df_4_k_cu_61aad849_27864cute1_E)
_ZN39_INTERNAL_7f2082df_4_k_cu_61aad849_27864cute1_E:
	.zero		1
	.type		_ZN39_INTERNAL_7f2082df_4_k_cu_61aad849_27864cuda3std3__45__cpo6cbeginE,@object
	.size		_ZN39_INTERNAL_7f2082df_4_k_cu_61aad849_27864cuda3std3__45__cpo6cbeginE,(_ZN39_INTERNAL_7f2082df_4_k_cu_61aad849_27864cuda3std3__48in_placeE - _ZN39_INTERNAL_7f2082df_4_k_cu_61aad849_27864cuda3std3__45__cpo6cbeginE)
_ZN39_INTERNAL_7f2082df_4_k_cu_61aad849_27864cuda3std3__45__cpo6cbeginE:
	.zero		1
	.type		_ZN39_INTERNAL_7f2082df_4_k_cu_61aad849_27864cuda3std3__48in_placeE,@object
	.size		_ZN39_INTERNAL_7f2082df_4_k_cu_61aad849_27864cuda3std3__48in_placeE,(_ZN39_INTERNAL_7f2082df_4_k_cu_61aad849_27864cuda3std6ranges3__45__cpo9iter_moveE - _ZN39_INTERNAL_7f2082df_4_k_cu_61aad849_27864cuda3std3__48in_placeE)
_ZN39_INTERNAL_7f2082df_4_k_cu_61aad849_27864cuda3std3__48in_placeE:
	.zero		1
	.type		_ZN39_INTERNAL_7f2082df_4_k_cu_61aad849_27864cuda3std6ranges3__45__cpo9iter_moveE,@object
	.size		_ZN39_INTERNAL_7f2082df_4_k_cu_61aad849_27864cuda3std6ranges3__45__cpo9iter_moveE,(_ZN39_INTERNAL_7f2082df_4_k_cu_61aad849_27864cuda3std3__45__cpo5beginE - _ZN39_INTERNAL_7f2082df_4_k_cu_61aad849_27864cuda3std6ranges3__45__cpo9iter_moveE)
_ZN39_INTERNAL_7f2082df_4_k_cu_61aad849_27864cuda3std6ranges3__45__cpo9iter_moveE:
	.zero		1
	.type		_ZN39_INTERNAL_7f2082df_4_k_cu_61aad849_27864cuda3std3__45__cpo5beginE,@object
	.size		_ZN39_INTERNAL_7f2082df_4_k_cu_61aad849_27864cuda3std3__45__cpo5beginE,(_ZN39_INTERNAL_7f2082df_4_k_cu_61aad849_27864cuda3std3__441_GLOBAL__N__7f2082df_4_k_cu_61aad849_27866ignoreE - _ZN39_INTERNAL_7f2082df_4_k_cu_61aad849_27864cuda3std3__45__cpo5beginE)
_ZN39_INTERNAL_7f2082df_4_k_cu_61aad849_27864cuda3std3__45__cpo5beginE:
	.zero		1
	.type		_ZN39_INTERNAL_7f2082df_4_k_cu_61aad849_27864cuda3std3__441_GLOBAL__N__7f2082df_4_k_cu_61aad849_27866ignoreE,@object
	.size		_ZN39_INTERNAL_7f2082df_4_k_cu_61aad849_27864cuda3std3__441_GLOBAL__N__7f2082df_4_k_cu_61aad849_27866ignoreE,(_ZN39_INTERNAL_7f2082df_4_k_cu_61aad849_27864cute7productE - _ZN39_INTERNAL_7f2082df_4_k_cu_61aad849_27864cuda3std3__441_GLOBAL__N__7f2082df_4_k_cu_61aad849_27866ignoreE)
_ZN39_INTERNAL_7f2082df_4_k_cu_61aad849_27864cuda3std3__441_GLOBAL__N__7f2082df_4_k_cu_61aad849_27866ignoreE:
	.zero		1
	.type		_ZN39_INTERNAL_7f2082df_4_k_cu_61aad849_27864cute7productE,@object
	.size		_ZN39_INTERNAL_7f2082df_4_k_cu_61aad849_27864cute7productE,(_ZN39_INTERNAL_7f2082df_4_k_cu_61aad849_27864cuda3std3__45__cpo3endE - _ZN39_INTERNAL_7f2082df_4_k_cu_61aad849_27864cute7productE)
_ZN39_INTERNAL_7f2082df_4_k_cu_61aad849_27864cute7productE:
	.zero		1
	.type		_ZN39_INTERNAL_7f2082df_4_k_cu_61aad849_27864cuda3std3__45__cpo3endE,@object
	.size		_ZN39_INTERNAL_7f2082df_4_k_cu_61aad849_27864cuda3std3__45__cpo3endE,(_ZN39_INTERNAL_7f2082df_4_k_cu_61aad849_27864cuda3std3__419piecewise_constructE - _ZN39_INTERNAL_7f2082df_4_k_cu_61aad849_27864cuda3std3__45__cpo3endE)
_ZN39_INTERNAL_7f2082df_4_k_cu_61aad849_27864cuda3std3__45__cpo3endE:
	.zero		1
	.type		_ZN39_INTERNAL_7f2082df_4_k_cu_61aad849_27864cuda3std3__419piecewise_constructE,@object
	.size		_ZN39_INTERNAL_7f2082df_4_k_cu_61aad849_27864cuda3std3__419piecewise_constructE,(_ZN39_INTERNAL_7f2082df_4_k_cu_61aad849_27864cuda3std3__45__cpo4cendE - _ZN39_INTERNAL_7f2082df_4_k_cu_61aad849_27864cuda3std3__419piecewise_constructE)
_ZN39_INTERNAL_7f2082df_4_k_cu_61aad849_27864cuda3std3__419piecewise_constructE:
	.zero		1
	.type		_ZN39_INTERNAL_7f2082df_4_k_cu_61aad849_27864cuda3std3__45__cpo4cendE,@object
	.size		_ZN39_INTERNAL_7f2082df_4_k_cu_61aad849_27864cuda3std3__45__cpo4cendE,(_ZN39_INTERNAL_7f2082df_4_k_cu_61aad849_27864cuda3std6ranges3__45__cpo4swapE - _ZN39_INTERNAL_7f2082df_4_k_cu_61aad849_27864cuda3std3__45__cpo4cendE)
_ZN39_INTERNAL_7f2082df_4_k_cu_61aad849_27864cuda3std3__45__cpo4cendE:
	.zero		1
	.type		_ZN39_INTERNAL_7f2082df_4_k_cu_61aad849_27864cuda3std6ranges3__45__cpo4swapE,@object
	.size		_ZN39_INTERNAL_7f2082df_4_k_cu_61aad849_27864cuda3std6ranges3__45__cpo4swapE,(.L_8 - _ZN39_INTERNAL_7f2082df_4_k_cu_61aad849_27864cuda3std6ranges3__45__cpo4swapE)
_ZN39_INTERNAL_7f2082df_4_k_cu_61aad849_27864cuda3std6ranges3__45__cpo4swapE:
	.zero		1
.L_8:


//--------------------- .nv.constant0._ZN7cutlass13device_kernelINS_4fmha6kernel28FmhaKernelTmaWarpSpecializedINS1_10collective30FmhaMainloopTmaWarpSpecializedINS_10bfloat16_tEffN4cute5tupleIJNS7_1CILi128EEENS9_ILi64EEENS9_ILi32EEEEEENS8_IJiNS9_ILi1EEENS8_IJiiEEEEEESG_SG_NS4_13DefaultFusionEJEEENS4_15FmhaFwdEpilogueIS6_fNS8_IJSB_SC_SB_EEEEENS2_23IndividualTileSchedulerEJEEEEEvNT_6ParamsE --------------------------
	.section	.nv.constant0._ZN7cutlass13device_kernelINS_4fmha6kernel28FmhaKernelTmaWarpSpecializedINS1_10collective30FmhaMainloopTmaWarpSpecializedINS_10bfloat16_tEffN4cute5tupleIJNS7_1CILi128EEENS9_ILi64EEENS9_ILi32EEEEEENS8_IJiNS9_ILi1EEENS8_IJiiEEEEEESG_SG_NS4_13DefaultFusionEJEEENS4_15FmhaFwdEpilogueIS6_fNS8_IJSB_SC_SB_EEEEENS2_23IndividualTileSchedulerEJEEEEEvNT_6ParamsE,"a",@progbits
	.sectionflags	@""
	.align	4
.nv.constant0._ZN7cutlass13device_kernelINS_4fmha6kernel28FmhaKernelTmaWarpSpecializedINS1_10collective30FmhaMainloopTmaWarpSpecializedINS_10bfloat16_tEffN4cute5tupleIJNS7_1CILi128EEENS9_ILi64EEENS9_ILi32EEEEEENS8_IJiNS9_ILi1EEENS8_IJiiEEEEEESG_SG_NS4_13DefaultFusionEJEEENS4_15FmhaFwdEpilogueIS6_fNS8_IJSB_SC_SB_EEEEENS2_23IndividualTileSchedulerEJEEEEEvNT_6ParamsE:
	.zero		2688


//--------------------- SYMBOLS --------------------------

	.type		.nv.reservedSmem.offset0,@object
	.size		.nv.reservedSmem.offset0,0x4
	.type		__assertfail,@function
